//
// Generated by NVIDIA NVVM Compiler
//
// Compiler Build ID: CL-36424714
// Cuda compilation tools, release 13.0, V13.0.88
// Based on NVVM 20.0.0
//

.version 9.0
.target sm_100
.address_size 64

	// .globl	_Z13k_advectFloatPKfS0_S0_Pfiiif

.visible .entry _Z13k_advectFloatPKfS0_S0_Pfiiif(
	.param .u64 .ptr .align 1 _Z13k_advectFloatPKfS0_S0_Pfiiif_param_0,
	.param .u64 .ptr .align 1 _Z13k_advectFloatPKfS0_S0_Pfiiif_param_1,
	.param .u64 .ptr .align 1 _Z13k_advectFloatPKfS0_S0_Pfiiif_param_2,
	.param .u64 .ptr .align 1 _Z13k_advectFloatPKfS0_S0_Pfiiif_param_3,
	.param .u32 _Z13k_advectFloatPKfS0_S0_Pfiiif_param_4,
	.param .u32 _Z13k_advectFloatPKfS0_S0_Pfiiif_param_5,
	.param .u32 _Z13k_advectFloatPKfS0_S0_Pfiiif_param_6,
	.param .f32 _Z13k_advectFloatPKfS0_S0_Pfiiif_param_7
)
{
	.reg .pred 	%p<7>;
	.reg .b32 	%r<36>;
	.reg .b32 	%f<61>;
	.reg .b64 	%rd<22>;

	ld.param.u64 	%rd1, [_Z13k_advectFloatPKfS0_S0_Pfiiif_param_0];
	ld.param.u64 	%rd2, [_Z13k_advectFloatPKfS0_S0_Pfiiif_param_1];
	ld.param.u64 	%rd3, [_Z13k_advectFloatPKfS0_S0_Pfiiif_param_2];
	ld.param.u64 	%rd4, [_Z13k_advectFloatPKfS0_S0_Pfiiif_param_3];
	ld.param.u32 	%r4, [_Z13k_advectFloatPKfS0_S0_Pfiiif_param_4];
	ld.param.u32 	%r7, [_Z13k_advectFloatPKfS0_S0_Pfiiif_param_5];
	ld.param.u32 	%r6, [_Z13k_advectFloatPKfS0_S0_Pfiiif_param_6];
	ld.param.f32 	%f12, [_Z13k_advectFloatPKfS0_S0_Pfiiif_param_7];
	mov.u32 	%r8, %ctaid.x;
	mov.u32 	%r9, %ntid.x;
	mov.u32 	%r10, %tid.x;
	mad.lo.s32 	%r1, %r8, %r9, %r10;
	mov.u32 	%r11, %ctaid.y;
	mov.u32 	%r12, %ntid.y;
	mov.u32 	%r13, %tid.y;
	mad.lo.s32 	%r14, %r11, %r12, %r13;
	setp.ge.s32 	%p1, %r1, %r4;
	setp.ge.s32 	%p2, %r14, %r7;
	or.pred  	%p3, %p1, %p2;
	@%p3 bra 	$L__BB0_4;
	cvta.to.global.u64 	%rd5, %rd1;
	cvta.to.global.u64 	%rd6, %rd2;
	cvt.rn.f32.s32 	%f1, %r1;
	mad.lo.s32 	%r3, %r6, %r14, %r1;
	mul.wide.s32 	%rd7, %r3, 4;
	add.s64 	%rd8, %rd5, %rd7;
	ld.global.nc.f32 	%f13, [%rd8];
	mul.f32 	%f14, %f12, %f13;
	sub.f32 	%f15, %f1, %f14;
	cvt.rn.f32.u32 	%f2, %r14;
	add.s64 	%rd9, %rd6, %rd7;
	ld.global.nc.f32 	%f16, [%rd9];
	mul.f32 	%f17, %f12, %f16;
	sub.f32 	%f18, %f2, %f17;
	max.f32 	%f19, %f15, 0f00000000;
	cvt.rn.f32.s32 	%f20, %r4;
	add.f32 	%f21, %f20, 0fBF800000;
	min.f32 	%f59, %f19, %f21;
	max.f32 	%f22, %f18, 0f00000000;
	cvt.rn.f32.u32 	%f23, %r7;
	add.f32 	%f24, %f23, 0fBF800000;
	min.f32 	%f60, %f22, %f24;
	sub.f32 	%f5, %f1, %f59;
	sub.f32 	%f6, %f2, %f60;
	abs.f32 	%f25, %f5;
	abs.f32 	%f26, %f6;
	mov.b32 	%r15, %f26;
	mov.b32 	%r16, %f25;
	min.s32 	%r17, %r15, %r16;
	mov.b32 	%f27, %r17;
	max.s32 	%r18, %r16, %r15;
	mov.b32 	%f28, %r18;
	and.b32  	%r19, %r18, -33554432;
	xor.b32  	%r20, %r19, 2122317824;
	mov.b32 	%f29, %r20;
	mul.f32 	%f30, %f27, %f29;
	mul.f32 	%f31, %f28, %f29;
	mul.f32 	%f32, %f30, %f30;
	fma.rn.f32 	%f33, %f31, %f31, %f32;
	sqrt.rn.f32 	%f34, %f33;
	or.b32  	%r21, %r19, 8388608;
	mov.b32 	%f35, %r21;
	mul.f32 	%f36, %f34, %f35;
	setp.eq.f32 	%p4, %f27, 0f00000000;
	selp.f32 	%f37, %f28, %f36, %p4;
	setp.eq.f32 	%p5, %f27, 0f7F800000;
	selp.f32 	%f7, 0f7F800000, %f37, %p5;
	setp.leu.f32 	%p6, %f7, 0f3F666666;
	@%p6 bra 	$L__BB0_3;
	add.f32 	%f38, %f7, 0f358637BD;
	mov.f32 	%f39, 0f3F666666;
	div.rn.f32 	%f40, %f39, %f38;
	mul.f32 	%f41, %f5, %f40;
	sub.f32 	%f59, %f1, %f41;
	mul.f32 	%f42, %f6, %f40;
	sub.f32 	%f60, %f2, %f42;
$L__BB0_3:
	cvta.to.global.u64 	%rd10, %rd3;
	cvt.rmi.f32.f32 	%f43, %f59;
	cvt.rzi.s32.f32 	%r22, %f43;
	cvt.rmi.f32.f32 	%f44, %f60;
	cvt.rzi.s32.f32 	%r23, %f44;
	add.s32 	%r24, %r22, 1;
	add.s32 	%r25, %r4, -1;
	min.s32 	%r26, %r24, %r25;
	add.s32 	%r27, %r23, 1;
	add.s32 	%r28, %r7, -1;
	min.s32 	%r29, %r27, %r28;
	cvt.rn.f32.s32 	%f45, %r22;
	sub.f32 	%f46, %f59, %f45;
	cvt.rn.f32.s32 	%f47, %r23;
	sub.f32 	%f48, %f60, %f47;
	mul.lo.s32 	%r30, %r23, %r6;
	add.s32 	%r31, %r30, %r22;
	mul.wide.s32 	%rd11, %r31, 4;
	add.s64 	%rd12, %rd10, %rd11;
	ld.global.nc.f32 	%f49, [%rd12];
	add.s32 	%r32, %r30, %r26;
	mul.wide.s32 	%rd13, %r32, 4;
	add.s64 	%rd14, %rd10, %rd13;
	ld.global.nc.f32 	%f50, [%rd14];
	mul.lo.s32 	%r33, %r29, %r6;
	add.s32 	%r34, %r33, %r22;
	mul.wide.s32 	%rd15, %r34, 4;
	add.s64 	%rd16, %rd10, %rd15;
	ld.global.nc.f32 	%f51, [%rd16];
	add.s32 	%r35, %r33, %r26;
	mul.wide.s32 	%rd17, %r35, 4;
	add.s64 	%rd18, %rd10, %rd17;
	ld.global.nc.f32 	%f52, [%rd18];
	sub.f32 	%f53, %f50, %f49;
	fma.rn.f32 	%f54, %f46, %f53, %f49;
	sub.f32 	%f55, %f52, %f51;
	fma.rn.f32 	%f56, %f46, %f55, %f51;
	sub.f32 	%f57, %f56, %f54;
	fma.rn.f32 	%f58, %f48, %f57, %f54;
	cvta.to.global.u64 	%rd19, %rd4;
	add.s64 	%rd21, %rd19, %rd7;
	st.global.f32 	[%rd21], %f58;
$L__BB0_4:
	ret;

}
	// .globl	_Z11k_advectDyePKfS0_PK6uchar4PS1_iiiif
.visible .entry _Z11k_advectDyePKfS0_PK6uchar4PS1_iiiif(
	.param .u64 .ptr .align 1 _Z11k_advectDyePKfS0_PK6uchar4PS1_iiiif_param_0,
	.param .u64 .ptr .align 1 _Z11k_advectDyePKfS0_PK6uchar4PS1_iiiif_param_1,
	.param .u64 .ptr .align 1 _Z11k_advectDyePKfS0_PK6uchar4PS1_iiiif_param_2,
	.param .u64 .ptr .align 1 _Z11k_advectDyePKfS0_PK6uchar4PS1_iiiif_param_3,
	.param .u32 _Z11k_advectDyePKfS0_PK6uchar4PS1_iiiif_param_4,
	.param .u32 _Z11k_advectDyePKfS0_PK6uchar4PS1_iiiif_param_5,
	.param .u32 _Z11k_advectDyePKfS0_PK6uchar4PS1_iiiif_param_6,
	.param .u32 _Z11k_advectDyePKfS0_PK6uchar4PS1_iiiif_param_7,
	.param .f32 _Z11k_advectDyePKfS0_PK6uchar4PS1_iiiif_param_8
)
{
	.reg .pred 	%p<7>;
	.reg .b16 	%rs<9>;
	.reg .b32 	%r<43>;
	.reg .b32 	%f<68>;
	.reg .b64 	%rd<23>;

	ld.param.u64 	%rd1, [_Z11k_advectDyePKfS0_PK6uchar4PS1_iiiif_param_0];
	ld.param.u64 	%rd2, [_Z11k_advectDyePKfS0_PK6uchar4PS1_iiiif_param_1];
	ld.param.u64 	%rd3, [_Z11k_advectDyePKfS0_PK6uchar4PS1_iiiif_param_2];
	ld.param.u64 	%rd4, [_Z11k_advectDyePKfS0_PK6uchar4PS1_iiiif_param_3];
	ld.param.u32 	%r3, [_Z11k_advectDyePKfS0_PK6uchar4PS1_iiiif_param_4];
	ld.param.u32 	%r7, [_Z11k_advectDyePKfS0_PK6uchar4PS1_iiiif_param_5];
	ld.param.u32 	%r5, [_Z11k_advectDyePKfS0_PK6uchar4PS1_iiiif_param_6];
	ld.param.u32 	%r6, [_Z11k_advectDyePKfS0_PK6uchar4PS1_iiiif_param_7];
	ld.param.f32 	%f12, [_Z11k_advectDyePKfS0_PK6uchar4PS1_iiiif_param_8];
	mov.u32 	%r8, %ctaid.x;
	mov.u32 	%r9, %ntid.x;
	mov.u32 	%r10, %tid.x;
	mad.lo.s32 	%r1, %r8, %r9, %r10;
	mov.u32 	%r11, %ctaid.y;
	mov.u32 	%r12, %ntid.y;
	mov.u32 	%r13, %tid.y;
	mad.lo.s32 	%r14, %r11, %r12, %r13;
	setp.ge.s32 	%p1, %r1, %r3;
	setp.ge.s32 	%p2, %r14, %r7;
	or.pred  	%p3, %p1, %p2;
	@%p3 bra 	$L__BB1_4;
	cvta.to.global.u64 	%rd5, %rd1;
	cvta.to.global.u64 	%rd6, %rd2;
	cvt.rn.f32.s32 	%f1, %r1;
	mad.lo.s32 	%r15, %r5, %r14, %r1;
	mul.wide.s32 	%rd7, %r15, 4;
	add.s64 	%rd8, %rd5, %rd7;
	ld.global.nc.f32 	%f13, [%rd8];
	mul.f32 	%f14, %f12, %f13;
	sub.f32 	%f15, %f1, %f14;
	cvt.rn.f32.u32 	%f2, %r14;
	add.s64 	%rd9, %rd6, %rd7;
	ld.global.nc.f32 	%f16, [%rd9];
	mul.f32 	%f17, %f12, %f16;
	sub.f32 	%f18, %f2, %f17;
	max.f32 	%f19, %f15, 0f00000000;
	cvt.rn.f32.s32 	%f20, %r3;
	add.f32 	%f21, %f20, 0fBF800000;
	min.f32 	%f66, %f19, %f21;
	max.f32 	%f22, %f18, 0f00000000;
	cvt.rn.f32.u32 	%f23, %r7;
	add.f32 	%f24, %f23, 0fBF800000;
	min.f32 	%f67, %f22, %f24;
	sub.f32 	%f5, %f1, %f66;
	sub.f32 	%f6, %f2, %f67;
	abs.f32 	%f25, %f5;
	abs.f32 	%f26, %f6;
	mov.b32 	%r16, %f26;
	mov.b32 	%r17, %f25;
	min.s32 	%r18, %r16, %r17;
	mov.b32 	%f27, %r18;
	max.s32 	%r19, %r17, %r16;
	mov.b32 	%f28, %r19;
	and.b32  	%r20, %r19, -33554432;
	xor.b32  	%r21, %r20, 2122317824;
	mov.b32 	%f29, %r21;
	mul.f32 	%f30, %f27, %f29;
	mul.f32 	%f31, %f28, %f29;
	mul.f32 	%f32, %f30, %f30;
	fma.rn.f32 	%f33, %f31, %f31, %f32;
	sqrt.rn.f32 	%f34, %f33;
	or.b32  	%r22, %r20, 8388608;
	mov.b32 	%f35, %r22;
	mul.f32 	%f36, %f34, %f35;
	setp.eq.f32 	%p4, %f27, 0f00000000;
	selp.f32 	%f37, %f28, %f36, %p4;
	setp.eq.f32 	%p5, %f27, 0f7F800000;
	selp.f32 	%f7, 0f7F800000, %f37, %p5;
	setp.leu.f32 	%p6, %f7, 0f3F666666;
	@%p6 bra 	$L__BB1_3;
	add.f32 	%f38, %f7, 0f358637BD;
	mov.f32 	%f39, 0f3F666666;
	div.rn.f32 	%f40, %f39, %f38;
	mul.f32 	%f41, %f5, %f40;
	sub.f32 	%f66, %f1, %f41;
	mul.f32 	%f42, %f6, %f40;
	sub.f32 	%f67, %f2, %f42;
$L__BB1_3:
	cvta.to.global.u64 	%rd10, %rd3;
	cvt.rmi.f32.f32 	%f43, %f66;
	cvt.rzi.s32.f32 	%r23, %f43;
	cvt.rmi.f32.f32 	%f44, %f67;
	cvt.rzi.s32.f32 	%r24, %f44;
	add.s32 	%r25, %r23, 1;
	add.s32 	%r26, %r3, -1;
	min.s32 	%r27, %r25, %r26;
	add.s32 	%r28, %r24, 1;
	add.s32 	%r29, %r7, -1;
	min.s32 	%r30, %r28, %r29;
	cvt.rn.f32.s32 	%f45, %r23;
	sub.f32 	%f46, %f66, %f45;
	cvt.rn.f32.s32 	%f47, %r24;
	sub.f32 	%f48, %f67, %f47;
	mul.lo.s32 	%r31, %r24, %r6;
	add.s32 	%r32, %r31, %r23;
	mul.wide.s32 	%rd11, %r32, 4;
	add.s64 	%rd12, %rd10, %rd11;
	ld.global.nc.u8 	%rs1, [%rd12];
	cvt.u16.u8 	%rs2, %rs1;
	cvt.rn.f32.u16 	%f49, %rs2;
	mul.f32 	%f50, %f49, 0f3B808081;
	add.s32 	%r33, %r31, %r27;
	mul.wide.s32 	%rd13, %r33, 4;
	add.s64 	%rd14, %rd10, %rd13;
	ld.global.nc.u8 	%rs3, [%rd14];
	cvt.u16.u8 	%rs4, %rs3;
	cvt.rn.f32.u16 	%f51, %rs4;
	mul.f32 	%f52, %f51, 0f3B808081;
	mul.lo.s32 	%r34, %r30, %r6;
	add.s32 	%r35, %r34, %r23;
	mul.wide.s32 	%rd15, %r35, 4;
	add.s64 	%rd16, %rd10, %rd15;
	ld.global.nc.u8 	%rs5, [%rd16];
	cvt.u16.u8 	%rs6, %rs5;
	cvt.rn.f32.u16 	%f53, %rs6;
	mul.f32 	%f54, %f53, 0f3B808081;
	add.s32 	%r36, %r34, %r27;
	mul.wide.s32 	%rd17, %r36, 4;
	add.s64 	%rd18, %rd10, %rd17;
	ld.global.nc.u8 	%rs7, [%rd18];
	cvt.u16.u8 	%rs8, %rs7;
	cvt.rn.f32.u16 	%f55, %rs8;
	mul.f32 	%f56, %f55, 0f3B808081;
	sub.f32 	%f57, %f52, %f50;
	fma.rn.f32 	%f58, %f46, %f57, %f50;
	sub.f32 	%f59, %f56, %f54;
	fma.rn.f32 	%f60, %f46, %f59, %f54;
	sub.f32 	%f61, %f60, %f58;
	fma.rn.f32 	%f62, %f48, %f61, %f58;
	max.f32 	%f63, %f62, 0f00000000;
	min.f32 	%f64, %f63, 0f3F800000;
	mul.f32 	%f65, %f64, 0f437F0000;
	cvt.rni.s64.f32 	%rd19, %f65;
	mad.lo.s32 	%r37, %r6, %r14, %r1;
	cvta.to.global.u64 	%rd20, %rd4;
	mul.wide.s32 	%rd21, %r37, 4;
	add.s64 	%rd22, %rd20, %rd21;
	cvt.u32.u64 	%r38, %rd19;
	prmt.b32 	%r39, %r38, 0, 0x3340U;
	mov.b32 	%r40, 0;
	prmt.b32 	%r41, %r40, 65535, 0x3340U;
	prmt.b32 	%r42, %r39, %r41, 0x5410U;
	st.global.u32 	[%rd22], %r42;
$L__BB1_4:
	ret;

}
	// .globl	_Z15k_jacobiDiffusePKfS0_Pfiiiff
.visible .entry _Z15k_jacobiDiffusePKfS0_Pfiiiff(
	.param .u64 .ptr .align 1 _Z15k_jacobiDiffusePKfS0_Pfiiiff_param_0,
	.param .u64 .ptr .align 1 _Z15k_jacobiDiffusePKfS0_Pfiiiff_param_1,
	.param .u64 .ptr .align 1 _Z15k_jacobiDiffusePKfS0_Pfiiiff_param_2,
	.param .u32 _Z15k_jacobiDiffusePKfS0_Pfiiiff_param_3,
	.param .u32 _Z15k_jacobiDiffusePKfS0_Pfiiiff_param_4,
	.param .u32 _Z15k_jacobiDiffusePKfS0_Pfiiiff_param_5,
	.param .f32 _Z15k_jacobiDiffusePKfS0_Pfiiiff_param_6,
	.param .f32 _Z15k_jacobiDiffusePKfS0_Pfiiiff_param_7
)
{
	.reg .pred 	%p<4>;
	.reg .b32 	%r<28>;
	.reg .b32 	%f<13>;
	.reg .b64 	%rd<21>;

	ld.param.u64 	%rd1, [_Z15k_jacobiDiffusePKfS0_Pfiiiff_param_0];
	ld.param.u64 	%rd2, [_Z15k_jacobiDiffusePKfS0_Pfiiiff_param_1];
	ld.param.u64 	%rd3, [_Z15k_jacobiDiffusePKfS0_Pfiiiff_param_2];
	ld.param.u32 	%r3, [_Z15k_jacobiDiffusePKfS0_Pfiiiff_param_3];
	ld.param.u32 	%r6, [_Z15k_jacobiDiffusePKfS0_Pfiiiff_param_4];
	ld.param.u32 	%r5, [_Z15k_jacobiDiffusePKfS0_Pfiiiff_param_5];
	ld.param.f32 	%f1, [_Z15k_jacobiDiffusePKfS0_Pfiiiff_param_6];
	ld.param.f32 	%f2, [_Z15k_jacobiDiffusePKfS0_Pfiiiff_param_7];
	mov.u32 	%r7, %ctaid.x;
	mov.u32 	%r8, %ntid.x;
	mov.u32 	%r9, %tid.x;
	mad.lo.s32 	%r1, %r7, %r8, %r9;
	mov.u32 	%r10, %ctaid.y;
	mov.u32 	%r11, %ntid.y;
	mov.u32 	%r12, %tid.y;
	mad.lo.s32 	%r13, %r10, %r11, %r12;
	setp.ge.s32 	%p1, %r1, %r3;
	setp.ge.s32 	%p2, %r13, %r6;
	or.pred  	%p3, %p1, %p2;
	@%p3 bra 	$L__BB2_2;
	cvta.to.global.u64 	%rd4, %rd1;
	cvta.to.global.u64 	%rd5, %rd2;
	cvta.to.global.u64 	%rd6, %rd3;
	mul.lo.s32 	%r14, %r5, %r13;
	add.s32 	%r15, %r14, %r1;
	max.s32 	%r16, %r1, 1;
	cvt.s64.s32 	%rd7, %r14;
	cvt.u64.u32 	%rd8, %r16;
	add.s64 	%rd9, %rd8, %rd7;
	shl.b64 	%rd10, %rd9, 2;
	add.s64 	%rd11, %rd4, %rd10;
	ld.global.nc.f32 	%f3, [%rd11+-4];
	add.s32 	%r17, %r1, 1;
	add.s32 	%r18, %r3, -1;
	min.s32 	%r19, %r17, %r18;
	add.s32 	%r20, %r14, %r19;
	mul.wide.s32 	%rd12, %r20, 4;
	add.s64 	%rd13, %rd4, %rd12;
	ld.global.nc.f32 	%f4, [%rd13];
	max.u32 	%r21, %r13, 1;
	add.s32 	%r22, %r21, -1;
	mad.lo.s32 	%r23, %r5, %r22, %r1;
	mul.wide.s32 	%rd14, %r23, 4;
	add.s64 	%rd15, %rd4, %rd14;
	ld.global.nc.f32 	%f5, [%rd15];
	add.s32 	%r24, %r13, 1;
	add.s32 	%r25, %r6, -1;
	min.u32 	%r26, %r24, %r25;
	mad.lo.s32 	%r27, %r26, %r5, %r1;
	mul.wide.s32 	%rd16, %r27, 4;
	add.s64 	%rd17, %rd4, %rd16;
	ld.global.nc.f32 	%f6, [%rd17];
	mul.wide.s32 	%rd18, %r15, 4;
	add.s64 	%rd19, %rd5, %rd18;
	ld.global.nc.f32 	%f7, [%rd19];
	add.f32 	%f8, %f3, %f4;
	add.f32 	%f9, %f8, %f6;
	add.f32 	%f10, %f5, %f9;
	fma.rn.f32 	%f11, %f1, %f10, %f7;
	mul.f32 	%f12, %f2, %f11;
	add.s64 	%rd20, %rd6, %rd18;
	st.global.f32 	[%rd20], %f12;
$L__BB2_2:
	ret;

}
	// .globl	_Z16k_jacobiPressurePKfS0_Pfiii
.visible .entry _Z16k_jacobiPressurePKfS0_Pfiii(
	.param .u64 .ptr .align 1 _Z16k_jacobiPressurePKfS0_Pfiii_param_0,
	.param .u64 .ptr .align 1 _Z16k_jacobiPressurePKfS0_Pfiii_param_1,
	.param .u64 .ptr .align 1 _Z16k_jacobiPressurePKfS0_Pfiii_param_2,
	.param .u32 _Z16k_jacobiPressurePKfS0_Pfiii_param_3,
	.param .u32 _Z16k_jacobiPressurePKfS0_Pfiii_param_4,
	.param .u32 _Z16k_jacobiPressurePKfS0_Pfiii_param_5
)
{
	.reg .pred 	%p<4>;
	.reg .b32 	%r<16>;
	.reg .b32 	%f<11>;
	.reg .b64 	%rd<15>;

	ld.param.u64 	%rd1, [_Z16k_jacobiPressurePKfS0_Pfiii_param_0];
	ld.param.u64 	%rd2, [_Z16k_jacobiPressurePKfS0_Pfiii_param_1];
	ld.param.u64 	%rd3, [_Z16k_jacobiPressurePKfS0_Pfiii_param_2];
	ld.param.u32 	%r4, [_Z16k_jacobiPressurePKfS0_Pfiii_param_3];
	ld.param.u32 	%r5, [_Z16k_jacobiPressurePKfS0_Pfiii_param_4];
	ld.param.u32 	%r3, [_Z16k_jacobiPressurePKfS0_Pfiii_param_5];
	mov.u32 	%r7, %ctaid.x;
	mov.u32 	%r8, %ntid.x;
	mov.u32 	%r9, %tid.x;
	mad.lo.s32 	%r1, %r7, %r8, %r9;
	mov.u32 	%r10, %ctaid.y;
	mov.u32 	%r11, %ntid.y;
	mov.u32 	%r12, %tid.y;
	mad.lo.s32 	%r13, %r10, %r11, %r12;
	setp.ge.s32 	%p1, %r1, %r4;
	setp.ge.s32 	%p2, %r13, %r5;
	or.pred  	%p3, %p1, %p2;
	@%p3 bra 	$L__BB3_2;
	cvta.to.global.u64 	%rd4, %rd1;
	cvta.to.global.u64 	%rd5, %rd2;
	cvta.to.global.u64 	%rd6, %rd3;
	mad.lo.s32 	%r14, %r3, %r13, %r1;
	sub.s32 	%r15, %r14, %r3;
	mul.wide.s32 	%rd7, %r14, 4;
	add.s64 	%rd8, %rd4, %rd7;
	ld.global.nc.f32 	%f1, [%rd8+-4];
	ld.global.nc.f32 	%f2, [%rd8+4];
	add.f32 	%f3, %f1, %f2;
	mul.wide.s32 	%rd9, %r15, 4;
	add.s64 	%rd10, %rd4, %rd9;
	ld.global.nc.f32 	%f4, [%rd10];
	add.f32 	%f5, %f3, %f4;
	mul.wide.s32 	%rd11, %r3, 4;
	add.s64 	%rd12, %rd8, %rd11;
	ld.global.nc.f32 	%f6, [%rd12];
	add.f32 	%f7, %f5, %f6;
	add.s64 	%rd13, %rd5, %rd7;
	ld.global.nc.f32 	%f8, [%rd13];
	sub.f32 	%f9, %f7, %f8;
	mul.f32 	%f10, %f9, 0f3E800000;
	add.s64 	%rd14, %rd6, %rd7;
	st.global.f32 	[%rd14], %f10;
$L__BB3_2:
	ret;

}
	// .globl	_Z13prepareDyeRHSP6uchar4iii
.visible .entry _Z13prepareDyeRHSP6uchar4iii(
	.param .u64 .ptr .align 1 _Z13prepareDyeRHSP6uchar4iii_param_0,
	.param .u32 _Z13prepareDyeRHSP6uchar4iii_param_1,
	.param .u32 _Z13prepareDyeRHSP6uchar4iii_param_2,
	.param .u32 _Z13prepareDyeRHSP6uchar4iii_param_3
)
{
	.reg .pred 	%p<4>;
	.reg .b16 	%rs<3>;
	.reg .b32 	%r<15>;
	.reg .b64 	%rd<5>;

	ld.param.u64 	%rd1, [_Z13prepareDyeRHSP6uchar4iii_param_0];
	ld.param.u32 	%r4, [_Z13prepareDyeRHSP6uchar4iii_param_1];
	ld.param.u32 	%r5, [_Z13prepareDyeRHSP6uchar4iii_param_2];
	ld.param.u32 	%r3, [_Z13prepareDyeRHSP6uchar4iii_param_3];
	mov.u32 	%r7, %ctaid.x;
	mov.u32 	%r8, %ntid.x;
	mov.u32 	%r9, %tid.x;
	mad.lo.s32 	%r1, %r7, %r8, %r9;
	mov.u32 	%r10, %ctaid.y;
	mov.u32 	%r11, %ntid.y;
	mov.u32 	%r12, %tid.y;
	mad.lo.s32 	%r13, %r10, %r11, %r12;
	setp.ge.s32 	%p1, %r1, %r4;
	setp.ge.s32 	%p2, %r13, %r5;
	or.pred  	%p3, %p1, %p2;
	@%p3 bra 	$L__BB4_2;
	cvta.to.global.u64 	%rd2, %rd1;
	mad.lo.s32 	%r14, %r3, %r13, %r1;
	mul.wide.s32 	%rd3, %r14, 4;
	add.s64 	%rd4, %rd2, %rd3;
	ld.global.u8 	%rs1, [%rd4];
	st.global.u8 	[%rd4+1], %rs1;
	mov.b16 	%rs2, 255;
	st.global.u8 	[%rd4+3], %rs2;
$L__BB4_2:
	ret;

}
	// .globl	_Z9jacobiDyePK6uchar4PS_iiif
.visible .entry _Z9jacobiDyePK6uchar4PS_iiif(
	.param .u64 .ptr .align 1 _Z9jacobiDyePK6uchar4PS_iiif_param_0,
	.param .u64 .ptr .align 1 _Z9jacobiDyePK6uchar4PS_iiif_param_1,
	.param .u32 _Z9jacobiDyePK6uchar4PS_iiif_param_2,
	.param .u32 _Z9jacobiDyePK6uchar4PS_iiif_param_3,
	.param .u32 _Z9jacobiDyePK6uchar4PS_iiif_param_4,
	.param .f32 _Z9jacobiDyePK6uchar4PS_iiif_param_5
)
{
	.reg .pred 	%p<8>;
	.reg .b16 	%rs<8>;
	.reg .b32 	%r<27>;
	.reg .b32 	%f<18>;
	.reg .b64 	%rd<13>;

	ld.param.u64 	%rd1, [_Z9jacobiDyePK6uchar4PS_iiif_param_0];
	ld.param.u64 	%rd2, [_Z9jacobiDyePK6uchar4PS_iiif_param_1];
	ld.param.u32 	%r4, [_Z9jacobiDyePK6uchar4PS_iiif_param_2];
	ld.param.u32 	%r6, [_Z9jacobiDyePK6uchar4PS_iiif_param_3];
	ld.param.u32 	%r3, [_Z9jacobiDyePK6uchar4PS_iiif_param_4];
	ld.param.f32 	%f1, [_Z9jacobiDyePK6uchar4PS_iiif_param_5];
	mov.u32 	%r8, %ctaid.x;
	mov.u32 	%r9, %ntid.x;
	mov.u32 	%r10, %tid.x;
	mad.lo.s32 	%r11, %r8, %r9, %r10;
	mov.u32 	%r12, %ctaid.y;
	mov.u32 	%r13, %ntid.y;
	mov.u32 	%r14, %tid.y;
	mad.lo.s32 	%r15, %r12, %r13, %r14;
	setp.lt.s32 	%p1, %r11, 1;
	setp.eq.s32 	%p2, %r15, 0;
	or.pred  	%p3, %p1, %p2;
	add.s32 	%r16, %r4, -1;
	setp.ge.s32 	%p4, %r11, %r16;
	or.pred  	%p5, %p3, %p4;
	add.s32 	%r17, %r6, -1;
	setp.ge.s32 	%p6, %r15, %r17;
	or.pred  	%p7, %p5, %p6;
	@%p7 bra 	$L__BB5_2;
	cvta.to.global.u64 	%rd3, %rd1;
	cvta.to.global.u64 	%rd4, %rd2;
	mad.lo.s32 	%r18, %r3, %r15, %r11;
	sub.s32 	%r19, %r18, %r3;
	mul.wide.s32 	%rd5, %r18, 4;
	add.s64 	%rd6, %rd3, %rd5;
	ld.global.u8 	%rs1, [%rd6+1];
	ld.global.v2.u8 	{%rs2, %rs3}, [%rd6+2];
	cvt.rn.f32.u16 	%f2, %rs1;
	ld.global.u8 	%rs4, [%rd6+-4];
	cvt.rn.f32.u16 	%f3, %rs4;
	ld.global.u8 	%rs5, [%rd6+4];
	cvt.rn.f32.u16 	%f4, %rs5;
	mul.f32 	%f5, %f4, 0f3B808081;
	mul.wide.s32 	%rd7, %r19, 4;
	add.s64 	%rd8, %rd3, %rd7;
	ld.global.u8 	%rs6, [%rd8];
	cvt.rn.f32.u16 	%f6, %rs6;
	mul.wide.s32 	%rd9, %r3, 4;
	add.s64 	%rd10, %rd6, %rd9;
	ld.global.u8 	%rs7, [%rd10];
	cvt.rn.f32.u16 	%f7, %rs7;
	fma.rn.f32 	%f8, %f3, 0f3B808081, %f5;
	fma.rn.f32 	%f9, %f6, 0f3B808081, %f8;
	fma.rn.f32 	%f10, %f7, 0f3B808081, %f9;
	mul.f32 	%f11, %f1, %f10;
	fma.rn.f32 	%f12, %f2, 0f3B808081, %f11;
	fma.rn.f32 	%f13, %f1, 0f40800000, 0f3F800000;
	div.rn.f32 	%f14, %f12, %f13;
	max.f32 	%f15, %f14, 0f00000000;
	min.f32 	%f16, %f15, 0f3F800000;
	mul.f32 	%f17, %f16, 0f437F0000;
	cvt.rni.s64.f32 	%rd11, %f17;
	add.s64 	%rd12, %rd4, %rd5;
	cvt.u32.u16 	%r20, %rs3;
	cvt.u32.u16 	%r21, %rs2;
	prmt.b32 	%r22, %r21, %r20, 0x3340U;
	cvt.u32.u64 	%r23, %rd11;
	cvt.u32.u16 	%r24, %rs1;
	prmt.b32 	%r25, %r23, %r24, 0x3340U;
	prmt.b32 	%r26, %r25, %r22, 0x5410U;
	st.global.u32 	[%rd12], %r26;
$L__BB5_2:
	ret;

}
	// .globl	_Z12k_divergencePKfS0_Pfiii
.visible .entry _Z12k_divergencePKfS0_Pfiii(
	.param .u64 .ptr .align 1 _Z12k_divergencePKfS0_Pfiii_param_0,
	.param .u64 .ptr .align 1 _Z12k_divergencePKfS0_Pfiii_param_1,
	.param .u64 .ptr .align 1 _Z12k_divergencePKfS0_Pfiii_param_2,
	.param .u32 _Z12k_divergencePKfS0_Pfiii_param_3,
	.param .u32 _Z12k_divergencePKfS0_Pfiii_param_4,
	.param .u32 _Z12k_divergencePKfS0_Pfiii_param_5
)
{
	.reg .pred 	%p<4>;
	.reg .b32 	%r<17>;
	.reg .b32 	%f<9>;
	.reg .b64 	%rd<14>;

	ld.param.u64 	%rd1, [_Z12k_divergencePKfS0_Pfiii_param_0];
	ld.param.u64 	%rd2, [_Z12k_divergencePKfS0_Pfiii_param_1];
	ld.param.u64 	%rd3, [_Z12k_divergencePKfS0_Pfiii_param_2];
	ld.param.u32 	%r4, [_Z12k_divergencePKfS0_Pfiii_param_3];
	ld.param.u32 	%r5, [_Z12k_divergencePKfS0_Pfiii_param_4];
	ld.param.u32 	%r3, [_Z12k_divergencePKfS0_Pfiii_param_5];
	mov.u32 	%r7, %ctaid.x;
	mov.u32 	%r8, %ntid.x;
	mov.u32 	%r9, %tid.x;
	mad.lo.s32 	%r1, %r7, %r8, %r9;
	mov.u32 	%r10, %ctaid.y;
	mov.u32 	%r11, %ntid.y;
	mov.u32 	%r12, %tid.y;
	mad.lo.s32 	%r13, %r10, %r11, %r12;
	setp.ge.s32 	%p1, %r1, %r4;
	setp.ge.s32 	%p2, %r13, %r5;
	or.pred  	%p3, %p1, %p2;
	@%p3 bra 	$L__BB6_2;
	cvta.to.global.u64 	%rd4, %rd1;
	cvta.to.global.u64 	%rd5, %rd2;
	cvta.to.global.u64 	%rd6, %rd3;
	mad.lo.s32 	%r14, %r3, %r13, %r1;
	sub.s32 	%r15, %r14, %r3;
	add.s32 	%r16, %r14, %r3;
	mul.wide.s32 	%rd7, %r14, 4;
	add.s64 	%rd8, %rd4, %rd7;
	ld.global.nc.f32 	%f1, [%rd8+4];
	ld.global.nc.f32 	%f2, [%rd8+-4];
	sub.f32 	%f3, %f1, %f2;
	mul.wide.s32 	%rd9, %r16, 4;
	add.s64 	%rd10, %rd5, %rd9;
	ld.global.nc.f32 	%f4, [%rd10];
	mul.wide.s32 	%rd11, %r15, 4;
	add.s64 	%rd12, %rd5, %rd11;
	ld.global.nc.f32 	%f5, [%rd12];
	sub.f32 	%f6, %f4, %f5;
	add.f32 	%f7, %f3, %f6;
	mul.f32 	%f8, %f7, 0f3F000000;
	add.s64 	%rd13, %rd6, %rd7;
	st.global.f32 	[%rd13], %f8;
$L__BB6_2:
	ret;

}
	// .globl	_Z18k_subtractGradientPfS_PKfiii
.visible .entry _Z18k_subtractGradientPfS_PKfiii(
	.param .u64 .ptr .align 1 _Z18k_subtractGradientPfS_PKfiii_param_0,
	.param .u64 .ptr .align 1 _Z18k_subtractGradientPfS_PKfiii_param_1,
	.param .u64 .ptr .align 1 _Z18k_subtractGradientPfS_PKfiii_param_2,
	.param .u32 _Z18k_subtractGradientPfS_PKfiii_param_3,
	.param .u32 _Z18k_subtractGradientPfS_PKfiii_param_4,
	.param .u32 _Z18k_subtractGradientPfS_PKfiii_param_5
)
{
	.reg .pred 	%p<4>;
	.reg .b32 	%r<16>;
	.reg .b32 	%f<13>;
	.reg .b64 	%rd<15>;

	ld.param.u64 	%rd1, [_Z18k_subtractGradientPfS_PKfiii_param_0];
	ld.param.u64 	%rd2, [_Z18k_subtractGradientPfS_PKfiii_param_1];
	ld.param.u64 	%rd3, [_Z18k_subtractGradientPfS_PKfiii_param_2];
	ld.param.u32 	%r4, [_Z18k_subtractGradientPfS_PKfiii_param_3];
	ld.param.u32 	%r5, [_Z18k_subtractGradientPfS_PKfiii_param_4];
	ld.param.u32 	%r3, [_Z18k_subtractGradientPfS_PKfiii_param_5];
	mov.u32 	%r7, %ctaid.x;
	mov.u32 	%r8, %ntid.x;
	mov.u32 	%r9, %tid.x;
	mad.lo.s32 	%r1, %r7, %r8, %r9;
	mov.u32 	%r10, %ctaid.y;
	mov.u32 	%r11, %ntid.y;
	mov.u32 	%r12, %tid.y;
	mad.lo.s32 	%r13, %r10, %r11, %r12;
	setp.ge.s32 	%p1, %r1, %r4;
	setp.ge.s32 	%p2, %r13, %r5;
	or.pred  	%p3, %p1, %p2;
	@%p3 bra 	$L__BB7_2;
	cvta.to.global.u64 	%rd4, %rd3;
	cvta.to.global.u64 	%rd5, %rd1;
	cvta.to.global.u64 	%rd6, %rd2;
	mad.lo.s32 	%r14, %r3, %r13, %r1;
	sub.s32 	%r15, %r14, %r3;
	mul.wide.s32 	%rd7, %r14, 4;
	add.s64 	%rd8, %rd4, %rd7;
	ld.global.nc.f32 	%f1, [%rd8+4];
	ld.global.nc.f32 	%f2, [%rd8+-4];
	sub.f32 	%f3, %f1, %f2;
	mul.f32 	%f4, %f3, 0f3F000000;
	mul.wide.s32 	%rd9, %r3, 4;
	add.s64 	%rd10, %rd8, %rd9;
	ld.global.nc.f32 	%f5, [%rd10];
	mul.wide.s32 	%rd11, %r15, 4;
	add.s64 	%rd12, %rd4, %rd11;
	ld.global.nc.f32 	%f6, [%rd12];
	sub.f32 	%f7, %f5, %f6;
	mul.f32 	%f8, %f7, 0f3F000000;
	add.s64 	%rd13, %rd5, %rd7;
	ld.global.f32 	%f9, [%rd13];
	sub.f32 	%f10, %f9, %f4;
	st.global.f32 	[%rd13], %f10;
	add.s64 	%rd14, %rd6, %rd7;
	ld.global.f32 	%f11, [%rd14];
	sub.f32 	%f12, %f11, %f8;
	st.global.f32 	[%rd14], %f12;
$L__BB7_2:
	ret;

}
	// .globl	_Z16k_setBoundaryVelPfS_iii
.visible .entry _Z16k_setBoundaryVelPfS_iii(
	.param .u64 .ptr .align 1 _Z16k_setBoundaryVelPfS_iii_param_0,
	.param .u64 .ptr .align 1 _Z16k_setBoundaryVelPfS_iii_param_1,
	.param .u32 _Z16k_setBoundaryVelPfS_iii_param_2,
	.param .u32 _Z16k_setBoundaryVelPfS_iii_param_3,
	.param .u32 _Z16k_setBoundaryVelPfS_iii_param_4
)
{
	.reg .pred 	%p<3>;
	.reg .b32 	%r<16>;
	.reg .b32 	%f<13>;
	.reg .b64 	%rd<27>;

	ld.param.u64 	%rd3, [_Z16k_setBoundaryVelPfS_iii_param_0];
	ld.param.u64 	%rd4, [_Z16k_setBoundaryVelPfS_iii_param_1];
	ld.param.u32 	%r3, [_Z16k_setBoundaryVelPfS_iii_param_2];
	ld.param.u32 	%r4, [_Z16k_setBoundaryVelPfS_iii_param_3];
	ld.param.u32 	%r5, [_Z16k_setBoundaryVelPfS_iii_param_4];
	cvta.to.global.u64 	%rd1, %rd4;
	cvta.to.global.u64 	%rd2, %rd3;
	mov.u32 	%r6, %ctaid.x;
	mov.u32 	%r7, %ntid.x;
	mov.u32 	%r8, %tid.x;
	mad.lo.s32 	%r1, %r6, %r7, %r8;
	mov.u32 	%r9, %ctaid.y;
	mov.u32 	%r10, %ntid.y;
	mov.u32 	%r11, %tid.y;
	mad.lo.s32 	%r2, %r9, %r10, %r11;
	setp.ge.s32 	%p1, %r1, %r3;
	@%p1 bra 	$L__BB8_2;
	add.s32 	%r12, %r5, %r1;
	mul.wide.s32 	%rd5, %r12, 4;
	add.s64 	%rd6, %rd2, %rd5;
	ld.global.f32 	%f1, [%rd6];
	mul.wide.s32 	%rd7, %r1, 4;
	add.s64 	%rd8, %rd2, %rd7;
	st.global.f32 	[%rd8], %f1;
	add.s64 	%rd9, %rd1, %rd5;
	ld.global.f32 	%f2, [%rd9];
	neg.f32 	%f3, %f2;
	add.s64 	%rd10, %rd1, %rd7;
	st.global.f32 	[%rd10], %f3;
	add.s32 	%r13, %r4, -2;
	mul.lo.s32 	%r14, %r13, %r5;
	mul.wide.s32 	%rd11, %r14, 4;
	add.s64 	%rd12, %rd8, %rd11;
	ld.global.f32 	%f4, [%rd12];
	mul.wide.s32 	%rd13, %r5, 4;
	add.s64 	%rd14, %rd12, %rd13;
	st.global.f32 	[%rd14], %f4;
	add.s64 	%rd15, %rd10, %rd11;
	ld.global.f32 	%f5, [%rd15];
	neg.f32 	%f6, %f5;
	add.s64 	%rd16, %rd15, %rd13;
	st.global.f32 	[%rd16], %f6;
$L__BB8_2:
	setp.ge.s32 	%p2, %r2, %r4;
	@%p2 bra 	$L__BB8_4;
	mul.lo.s32 	%r15, %r5, %r2;
	cvt.s64.s32 	%rd17, %r15;
	mul.wide.s32 	%rd18, %r15, 4;
	add.s64 	%rd19, %rd2, %rd18;
	ld.global.f32 	%f7, [%rd19+4];
	neg.f32 	%f8, %f7;
	st.global.f32 	[%rd19], %f8;
	add.s64 	%rd20, %rd1, %rd18;
	ld.global.f32 	%f9, [%rd20+4];
	st.global.f32 	[%rd20], %f9;
	cvt.s64.s32 	%rd21, %r3;
	add.s64 	%rd22, %rd21, %rd17;
	shl.b64 	%rd23, %rd22, 2;
	add.s64 	%rd24, %rd23, -4;
	add.s64 	%rd25, %rd2, %rd24;
	ld.global.f32 	%f10, [%rd25+-4];
	neg.f32 	%f11, %f10;
	st.global.f32 	[%rd25], %f11;
	add.s64 	%rd26, %rd1, %rd24;
	ld.global.f32 	%f12, [%rd26+-4];
	st.global.f32 	[%rd26], %f12;
$L__BB8_4:
	ret;

}
	// .globl	_Z21k_setBoundaryPressurePfiii
.visible .entry _Z21k_setBoundaryPressurePfiii(
	.param .u64 .ptr .align 1 _Z21k_setBoundaryPressurePfiii_param_0,
	.param .u32 _Z21k_setBoundaryPressurePfiii_param_1,
	.param .u32 _Z21k_setBoundaryPressurePfiii_param_2,
	.param .u32 _Z21k_setBoundaryPressurePfiii_param_3
)
{
	.reg .pred 	%p<3>;
	.reg .b32 	%r<16>;
	.reg .b32 	%f<5>;
	.reg .b64 	%rd<18>;

	ld.param.u64 	%rd2, [_Z21k_setBoundaryPressurePfiii_param_0];
	ld.param.u32 	%r3, [_Z21k_setBoundaryPressurePfiii_param_1];
	ld.param.u32 	%r4, [_Z21k_setBoundaryPressurePfiii_param_2];
	ld.param.u32 	%r5, [_Z21k_setBoundaryPressurePfiii_param_3];
	cvta.to.global.u64 	%rd1, %rd2;
	mov.u32 	%r6, %ctaid.x;
	mov.u32 	%r7, %ntid.x;
	mov.u32 	%r8, %tid.x;
	mad.lo.s32 	%r1, %r6, %r7, %r8;
	mov.u32 	%r9, %ctaid.y;
	mov.u32 	%r10, %ntid.y;
	mov.u32 	%r11, %tid.y;
	mad.lo.s32 	%r2, %r9, %r10, %r11;
	setp.ge.s32 	%p1, %r1, %r3;
	@%p1 bra 	$L__BB9_2;
	add.s32 	%r12, %r5, %r1;
	mul.wide.s32 	%rd3, %r12, 4;
	add.s64 	%rd4, %rd1, %rd3;
	ld.global.f32 	%f1, [%rd4];
	mul.wide.s32 	%rd5, %r1, 4;
	add.s64 	%rd6, %rd1, %rd5;
	st.global.f32 	[%rd6], %f1;
	add.s32 	%r13, %r4, -2;
	mul.lo.s32 	%r14, %r13, %r5;
	mul.wide.s32 	%rd7, %r14, 4;
	add.s64 	%rd8, %rd6, %rd7;
	ld.global.f32 	%f2, [%rd8];
	mul.wide.s32 	%rd9, %r5, 4;
	add.s64 	%rd10, %rd8, %rd9;
	st.global.f32 	[%rd10], %f2;
$L__BB9_2:
	setp.ge.s32 	%p2, %r2, %r4;
	@%p2 bra 	$L__BB9_4;
	mul.lo.s32 	%r15, %r5, %r2;
	cvt.s64.s32 	%rd11, %r15;
	mul.wide.s32 	%rd12, %r15, 4;
	add.s64 	%rd13, %rd1, %rd12;
	ld.global.f32 	%f3, [%rd13+4];
	st.global.f32 	[%rd13], %f3;
	cvt.s64.s32 	%rd14, %r3;
	add.s64 	%rd15, %rd14, %rd11;
	shl.b64 	%rd16, %rd15, 2;
	add.s64 	%rd17, %rd16, %rd1;
	ld.global.f32 	%f4, [%rd17+-8];
	st.global.f32 	[%rd17+-4], %f4;
$L__BB9_4:
	ret;

}
	// .globl	_Z16k_setBoundaryDyeP6uchar4iii
.visible .entry _Z16k_setBoundaryDyeP6uchar4iii(
	.param .u64 .ptr .align 1 _Z16k_setBoundaryDyeP6uchar4iii_param_0,
	.param .u32 _Z16k_setBoundaryDyeP6uchar4iii_param_1,
	.param .u32 _Z16k_setBoundaryDyeP6uchar4iii_param_2,
	.param .u32 _Z16k_setBoundaryDyeP6uchar4iii_param_3
)
{
	.reg .pred 	%p<3>;
	.reg .b32 	%r<20>;
	.reg .b64 	%rd<15>;

	ld.param.u64 	%rd2, [_Z16k_setBoundaryDyeP6uchar4iii_param_0];
	ld.param.u32 	%r3, [_Z16k_setBoundaryDyeP6uchar4iii_param_1];
	ld.param.u32 	%r4, [_Z16k_setBoundaryDyeP6uchar4iii_param_2];
	ld.param.u32 	%r5, [_Z16k_setBoundaryDyeP6uchar4iii_param_3];
	cvta.to.global.u64 	%rd1, %rd2;
	mov.u32 	%r6, %ctaid.x;
	mov.u32 	%r7, %ntid.x;
	mov.u32 	%r8, %tid.x;
	mad.lo.s32 	%r1, %r6, %r7, %r8;
	mov.u32 	%r9, %ctaid.y;
	mov.u32 	%r10, %ntid.y;
	mov.u32 	%r11, %tid.y;
	mad.lo.s32 	%r2, %r9, %r10, %r11;
	setp.ge.s32 	%p1, %r1, %r3;
	@%p1 bra 	$L__BB10_2;
	mul.wide.s32 	%rd3, %r1, 4;
	add.s64 	%rd4, %rd1, %rd3;
	mul.wide.s32 	%rd5, %r5, 4;
	add.s64 	%rd6, %rd4, %rd5;
	ld.global.u32 	%r12, [%rd6];
	st.global.u32 	[%rd4], %r12;
	add.s32 	%r13, %r4, -1;
	mul.lo.s32 	%r14, %r13, %r5;
	mul.wide.s32 	%rd7, %r14, 4;
	add.s64 	%rd8, %rd4, %rd7;
	sub.s32 	%r15, %r14, %r5;
	mul.wide.s32 	%rd9, %r15, 4;
	add.s64 	%rd10, %rd4, %rd9;
	ld.global.u32 	%r16, [%rd10];
	st.global.u32 	[%rd8], %r16;
$L__BB10_2:
	setp.ge.s32 	%p2, %r2, %r4;
	@%p2 bra 	$L__BB10_4;
	mul.lo.s32 	%r17, %r5, %r2;
	mul.wide.s32 	%rd11, %r17, 4;
	add.s64 	%rd12, %rd1, %rd11;
	ld.global.u32 	%r18, [%rd12+4];
	st.global.u32 	[%rd12], %r18;
	mul.wide.s32 	%rd13, %r3, 4;
	add.s64 	%rd14, %rd12, %rd13;
	ld.global.u32 	%r19, [%rd14+-8];
	st.global.u32 	[%rd14+-4], %r19;
$L__BB10_4:
	ret;

}
	// .globl	_Z8k_addDyeP6uchar4iiiii
.visible .entry _Z8k_addDyeP6uchar4iiiii(
	.param .u64 .ptr .align 1 _Z8k_addDyeP6uchar4iiiii_param_0,
	.param .u32 _Z8k_addDyeP6uchar4iiiii_param_1,
	.param .u32 _Z8k_addDyeP6uchar4iiiii_param_2,
	.param .u32 _Z8k_addDyeP6uchar4iiiii_param_3,
	.param .u32 _Z8k_addDyeP6uchar4iiiii_param_4,
	.param .u32 _Z8k_addDyeP6uchar4iiiii_param_5
)
{
	.reg .pred 	%p<5>;
	.reg .b32 	%r<22>;
	.reg .b64 	%rd<5>;

	ld.param.u64 	%rd1, [_Z8k_addDyeP6uchar4iiiii_param_0];
	ld.param.u32 	%r6, [_Z8k_addDyeP6uchar4iiiii_param_1];
	ld.param.u32 	%r7, [_Z8k_addDyeP6uchar4iiiii_param_2];
	ld.param.u32 	%r3, [_Z8k_addDyeP6uchar4iiiii_param_3];
	ld.param.u32 	%r4, [_Z8k_addDyeP6uchar4iiiii_param_4];
	ld.param.u32 	%r5, [_Z8k_addDyeP6uchar4iiiii_param_5];
	mov.u32 	%r9, %ctaid.x;
	mov.u32 	%r10, %ntid.x;
	mov.u32 	%r11, %tid.x;
	mad.lo.s32 	%r1, %r9, %r10, %r11;
	mov.u32 	%r12, %ctaid.y;
	mov.u32 	%r13, %ntid.y;
	mov.u32 	%r14, %tid.y;
	mad.lo.s32 	%r15, %r12, %r13, %r14;
	setp.ge.s32 	%p1, %r1, %r6;
	setp.ge.s32 	%p2, %r15, %r7;
	or.pred  	%p3, %p1, %p2;
	@%p3 bra 	$L__BB11_3;
	sub.s32 	%r16, %r1, %r4;
	sub.s32 	%r17, %r15, %r5;
	mul.lo.s32 	%r18, %r16, %r16;
	mad.lo.s32 	%r19, %r17, %r17, %r18;
	setp.gt.u32 	%p4, %r19, 225;
	@%p4 bra 	$L__BB11_3;
	mad.lo.s32 	%r20, %r3, %r15, %r1;
	cvta.to.global.u64 	%rd2, %rd1;
	mul.wide.s32 	%rd3, %r20, 4;
	add.s64 	%rd4, %rd2, %rd3;
	mov.b32 	%r21, -16776961;
	st.global.u32 	[%rd4], %r21;
$L__BB11_3:
	ret;

}
	// .globl	_Z10k_addForcePfS_iiiiiff
.visible .entry _Z10k_addForcePfS_iiiiiff(
	.param .u64 .ptr .align 1 _Z10k_addForcePfS_iiiiiff_param_0,
	.param .u64 .ptr .align 1 _Z10k_addForcePfS_iiiiiff_param_1,
	.param .u32 _Z10k_addForcePfS_iiiiiff_param_2,
	.param .u32 _Z10k_addForcePfS_iiiiiff_param_3,
	.param .u32 _Z10k_addForcePfS_iiiiiff_param_4,
	.param .u32 _Z10k_addForcePfS_iiiiiff_param_5,
	.param .u32 _Z10k_addForcePfS_iiiiiff_param_6,
	.param .f32 _Z10k_addForcePfS_iiiiiff_param_7,
	.param .f32 _Z10k_addForcePfS_iiiiiff_param_8
)
{
	.reg .pred 	%p<4>;
	.reg .b32 	%r<27>;
	.reg .b32 	%f<20>;
	.reg .b64 	%rd<8>;

	ld.param.u64 	%rd1, [_Z10k_addForcePfS_iiiiiff_param_0];
	ld.param.u64 	%rd2, [_Z10k_addForcePfS_iiiiiff_param_1];
	ld.param.u32 	%r6, [_Z10k_addForcePfS_iiiiiff_param_2];
	ld.param.u32 	%r7, [_Z10k_addForcePfS_iiiiiff_param_3];
	ld.param.u32 	%r3, [_Z10k_addForcePfS_iiiiiff_param_4];
	ld.param.u32 	%r4, [_Z10k_addForcePfS_iiiiiff_param_5];
	ld.param.u32 	%r5, [_Z10k_addForcePfS_iiiiiff_param_6];
	ld.param.f32 	%f1, [_Z10k_addForcePfS_iiiiiff_param_7];
	ld.param.f32 	%f2, [_Z10k_addForcePfS_iiiiiff_param_8];
	mov.u32 	%r9, %ctaid.x;
	mov.u32 	%r10, %ntid.x;
	mov.u32 	%r11, %tid.x;
	mad.lo.s32 	%r1, %r9, %r10, %r11;
	mov.u32 	%r12, %ctaid.y;
	mov.u32 	%r13, %ntid.y;
	mov.u32 	%r14, %tid.y;
	mad.lo.s32 	%r15, %r12, %r13, %r14;
	setp.ge.s32 	%p1, %r1, %r6;
	setp.ge.s32 	%p2, %r15, %r7;
	or.pred  	%p3, %p1, %p2;
	@%p3 bra 	$L__BB12_2;
	cvta.to.global.u64 	%rd3, %rd1;
	cvta.to.global.u64 	%rd4, %rd2;
	sub.s32 	%r16, %r1, %r4;
	sub.s32 	%r17, %r15, %r5;
	mul.lo.s32 	%r18, %r16, %r16;
	mad.lo.s32 	%r19, %r17, %r17, %r18;
	mul.hi.s32 	%r20, %r19, -1374389535;
	shr.u32 	%r21, %r20, 31;
	shr.s32 	%r22, %r20, 8;
	add.s32 	%r23, %r22, %r21;
	cvt.rn.f32.s32 	%f3, %r23;
	fma.rn.f32 	%f4, %f3, 0f3BBB989D, 0f3F000000;
	cvt.sat.f32.f32 	%f5, %f4;
	mov.f32 	%f6, 0f4B400001;
	mov.f32 	%f7, 0f437C0000;
	fma.rm.f32 	%f8, %f5, %f7, %f6;
	add.f32 	%f9, %f8, 0fCB40007F;
	neg.f32 	%f10, %f9;
	fma.rn.f32 	%f11, %f3, 0f3FB8AA3B, %f10;
	fma.rn.f32 	%f12, %f3, 0f32A57060, %f11;
	mov.b32 	%r24, %f8;
	shl.b32 	%r25, %r24, 23;
	mov.b32 	%f13, %r25;
	ex2.approx.ftz.f32 	%f14, %f12;
	mul.f32 	%f15, %f14, %f13;
	mad.lo.s32 	%r26, %r3, %r15, %r1;
	mul.wide.s32 	%rd5, %r26, 4;
	add.s64 	%rd6, %rd3, %rd5;
	ld.global.f32 	%f16, [%rd6];
	fma.rn.f32 	%f17, %f1, %f15, %f16;
	st.global.f32 	[%rd6], %f17;
	add.s64 	%rd7, %rd4, %rd5;
	ld.global.f32 	%f18, [%rd7];
	fma.rn.f32 	%f19, %f2, %f15, %f18;
	st.global.f32 	[%rd7], %f19;
$L__BB12_2:
	ret;

}


// ===== COMPILED SASS (sm_100) =====

	.target	sm_100

	.elftype	@"ET_EXEC"


//--------------------- .note.nv.tkinfo           --------------------------
	.section	.note.nv.tkinfo,"",@"SHT_NOTE"
	.sectionflags	@"SHF_NOTE_NV_TKINFO"
	.tkinfo
        /*0018*/ 	.word	0x00000002
        /*0030*/ 	.string	""
        /*0030*/ 	.string	"ptxas"
        /*0030*/ 	.string	"Cuda compilation tools, release 13.0, V13.0.88"
        /*0030*/ 	.string	"Build cuda_13.0.r13.0/compiler.36424714_0"
        /*0030*/ 	.string	"-arch sm_100 -m 64 "



//--------------------- .note.nv.cuinfo           --------------------------
	.section	.note.nv.cuinfo,"",@"SHT_NOTE"
	.sectionflags	@"SHF_NOTE_NV_CUINFO"
        /*0018*/ 	.short	0x0002
        /*001a*/ 	.short	0x0064
        /*001c*/ 	.short	0x0082
	.zero		2


//--------------------- .nv.info                  --------------------------
	.section	.nv.info,"",@"SHT_CUDA_INFO"
	.align	4


	//----- nvinfo : EIATTR_REGCOUNT
	.align		4
        /*0000*/ 	.byte	0x04, 0x2f
        /*0002*/ 	.short	(.L_1 - .L_0)
	.align		4
.L_0:
        /*0004*/ 	.word	index@(_Z13k_advectFloatPKfS0_S0_Pfiiif)
        /*0008*/ 	.word	0x00000016


	//----- nvinfo : EIATTR_FRAME_SIZE
	.align		4
.L_1:
        /*000c*/ 	.byte	0x04, 0x11
        /*000e*/ 	.short	(.L_3 - .L_2)
	.align		4
.L_2:
        /*0010*/ 	.word	index@($__internal_4_$__cuda_sm3x_div_rn_noftz_f32_slowpath)
        /*0014*/ 	.word	0x00000000


	//----- nvinfo : EIATTR_FRAME_SIZE
	.align		4
.L_3:
        /*0018*/ 	.byte	0x04, 0x11
        /*001a*/ 	.short	(.L_5 - .L_4)
	.align		4
.L_4:
        /*001c*/ 	.word	index@($__internal_3_$__cuda_sm20_sqrt_rn_f32_slowpath)
        /*0020*/ 	.word	0x00000000


	//----- nvinfo : EIATTR_FRAME_SIZE
	.align		4
.L_5:
        /*0024*/ 	.byte	0x04, 0x11
        /*0026*/ 	.short	(.L_7 - .L_6)
	.align		4
.L_6:
        /*0028*/ 	.word	index@(_Z13k_advectFloatPKfS0_S0_Pfiiif)
        /*002c*/ 	.word	0x00000000


	//----- nvinfo : EIATTR_REGCOUNT
	.align		4
.L_7:
        /*0030*/ 	.byte	0x04, 0x2f
        /*0032*/ 	.short	(.L_9 - .L_8)
	.align		4
.L_8:
        /*0034*/ 	.word	index@(_Z11k_advectDyePKfS0_PK6uchar4PS1_iiiif)
        /*0038*/ 	.word	0x00000015


	//----- nvinfo : EIATTR_FRAME_SIZE
	.align		4
.L_9:
        /*003c*/ 	.byte	0x04, 0x11
        /*003e*/ 	.short	(.L_11 - .L_10)
	.align		4
.L_10:
        /*0040*/ 	.word	index@($__internal_2_$__cuda_sm3x_div_rn_noftz_f32_slowpath)
        /*0044*/ 	.word	0x00000000


	//----- nvinfo : EIATTR_FRAME_SIZE
	.align		4
.L_11:
        /*0048*/ 	.byte	0x04, 0x11
        /*004a*/ 	.short	(.L_13 - .L_12)
	.align		4
.L_12:
        /*004c*/ 	.word	index@($__internal_1_$__cuda_sm20_sqrt_rn_f32_slowpath)
        /*0050*/ 	.word	0x00000000


	//----- nvinfo : EIATTR_FRAME_SIZE
	.align		4
.L_13:
        /*0054*/ 	.byte	0x04, 0x11
        /*0056*/ 	.short	(.L_15 - .L_14)
	.align		4
.L_14:
        /*0058*/ 	.word	index@(_Z11k_advectDyePKfS0_PK6uchar4PS1_iiiif)
        /*005c*/ 	.word	0x00000000


	//----- nvinfo : EIATTR_REGCOUNT
	.align		4
.L_15:
        /*0060*/ 	.byte	0x04, 0x2f
        /*0062*/ 	.short	(.L_17 - .L_16)
	.align		4
.L_16:
        /*0064*/ 	.word	index@(_Z15k_jacobiDiffusePKfS0_Pfiiiff)
        /*0068*/ 	.word	0x00000014


	//----- nvinfo : EIATTR_FRAME_SIZE
	.align		4
.L_17:
        /*006c*/ 	.byte	0x04, 0x11
        /*006e*/ 	.short	(.L_19 - .L_18)
	.align		4
.L_18:
        /*0070*/ 	.word	index@(_Z15k_jacobiDiffusePKfS0_Pfiiiff)
        /*0074*/ 	.word	0x00000000


	//----- nvinfo : EIATTR_REGCOUNT
	.align		4
.L_19:
        /*0078*/ 	.byte	0x04, 0x2f
        /*007a*/ 	.short	(.L_21 - .L_20)
	.align		4
.L_20:
        /*007c*/ 	.word	index@(_Z16k_jacobiPressurePKfS0_Pfiii)
        /*0080*/ 	.word	0x00000012


	//----- nvinfo : EIATTR_FRAME_SIZE
	.align		4
.L_21:
        /*0084*/ 	.byte	0x04, 0x11
        /*0086*/ 	.short	(.L_23 - .L_22)
	.align		4
.L_22:
        /*0088*/ 	.word	index@(_Z16k_jacobiPressurePKfS0_Pfiii)
        /*008c*/ 	.word	0x00000000


	//----- nvinfo : EIATTR_REGCOUNT
	.align		4
.L_23:
        /*0090*/ 	.byte	0x04, 0x2f
        /*0092*/ 	.short	(.L_25 - .L_24)
	.align		4
.L_24:
        /*0094*/ 	.word	index@(_Z13prepareDyeRHSP6uchar4iii)
        /*0098*/ 	.word	0x00000008


	//----- nvinfo : EIATTR_FRAME_SIZE
	.align		4
.L_25:
        /*009c*/ 	.byte	0x04, 0x11
        /*009e*/ 	.short	(.L_27 - .L_26)
	.align		4
.L_26:
        /*00a0*/ 	.word	index@(_Z13prepareDyeRHSP6uchar4iii)
        /*00a4*/ 	.word	0x00000000


	//----- nvinfo : EIATTR_REGCOUNT
	.align		4
.L_27:
        /*00a8*/ 	.byte	0x04, 0x2f
        /*00aa*/ 	.short	(.L_29 - .L_28)
	.align		4
.L_28:
        /*00ac*/ 	.word	index@(_Z9jacobiDyePK6uchar4PS_iiif)
        /*00b0*/ 	.word	0x00000012


	//----- nvinfo : EIATTR_FRAME_SIZE
	.align		4
.L_29:
        /*00b4*/ 	.byte	0x04, 0x11
        /*00b6*/ 	.short	(.L_31 - .L_30)
	.align		4
.L_30:
        /*00b8*/ 	.word	index@($__internal_0_$__cuda_sm3x_div_rn_noftz_f32_slowpath)
        /*00bc*/ 	.word	0x00000000


	//----- nvinfo : EIATTR_FRAME_SIZE
	.align		4
.L_31:
        /*00c0*/ 	.byte	0x04, 0x11
        /*00c2*/ 	.short	(.L_33 - .L_32)
	.align		4
.L_32:
        /*00c4*/ 	.word	index@(_Z9jacobiDyePK6uchar4PS_iiif)
        /*00c8*/ 	.word	0x00000000


	//----- nvinfo : EIATTR_REGCOUNT
	.align		4
.L_33:
        /*00cc*/ 	.byte	0x04, 0x2f
        /*00ce*/ 	.short	(.L_35 - .L_34)
	.align		4
.L_34:
        /*00d0*/ 	.word	index@(_Z12k_divergencePKfS0_Pfiii)
        /*00d4*/ 	.word	0x00000010


	//----- nvinfo : EIATTR_FRAME_SIZE
	.align		4
.L_35:
        /*00d8*/ 	.byte	0x04, 0x11
        /*00da*/ 	.short	(.L_37 - .L_36)
	.align		4
.L_36:
        /*00dc*/ 	.word	index@(_Z12k_divergencePKfS0_Pfiii)
        /*00e0*/ 	.word	0x00000000


	//----- nvinfo : EIATTR_REGCOUNT
	.align		4
.L_37:
        /*00e4*/ 	.byte	0x04, 0x2f
        /*00e6*/ 	.short	(.L_39 - .L_38)
	.align		4
.L_38:
        /*00e8*/ 	.word	index@(_Z18k_subtractGradientPfS_PKfiii)
        /*00ec*/ 	.word	0x00000014


	//----- nvinfo : EIATTR_FRAME_SIZE
	.align		4
.L_39:
        /*00f0*/ 	.byte	0x04, 0x11
        /*00f2*/ 	.short	(.L_41 - .L_40)
	.align		4
.L_40:
        /*00f4*/ 	.word	index@(_Z18k_subtractGradientPfS_PKfiii)
        /*00f8*/ 	.word	0x00000000


	//----- nvinfo : EIATTR_REGCOUNT
	.align		4
.L_41:
        /*00fc*/ 	.byte	0x04, 0x2f
        /*00fe*/ 	.short	(.L_43 - .L_42)
	.align		4
.L_42:
        /*0100*/ 	.word	index@(_Z16k_setBoundaryVelPfS_iii)
        /*0104*/ 	.word	0x00000018


	//----- nvinfo : EIATTR_FRAME_SIZE
	.align		4
.L_43:
        /*0108*/ 	.byte	0x04, 0x11
        /*010a*/ 	.short	(.L_45 - .L_44)
	.align		4
.L_44:
        /*010c*/ 	.word	index@(_Z16k_setBoundaryVelPfS_iii)
        /*0110*/ 	.word	0x00000000


	//----- nvinfo : EIATTR_REGCOUNT
	.align		4
.L_45:
        /*0114*/ 	.byte	0x04, 0x2f
        /*0116*/ 	.short	(.L_47 - .L_46)
	.align		4
.L_46:
        /*0118*/ 	.word	index@(_Z21k_setBoundaryPressurePfiii)
        /*011c*/ 	.word	0x00000014


	//----- nvinfo : EIATTR_FRAME_SIZE
	.align		4
.L_47:
        /*0120*/ 	.byte	0x04, 0x11
        /*0122*/ 	.short	(.L_49 - .L_48)
	.align		4
.L_48:
        /*0124*/ 	.word	index@(_Z21k_setBoundaryPressurePfiii)
        /*0128*/ 	.word	0x00000000


	//----- nvinfo : EIATTR_REGCOUNT
	.align		4
.L_49:
        /*012c*/ 	.byte	0x04, 0x2f
        /*012e*/ 	.short	(.L_51 - .L_50)
	.align		4
.L_50:
        /*0130*/ 	.word	index@(_Z16k_setBoundaryDyeP6uchar4iii)
        /*0134*/ 	.word	0x00000012


	//----- nvinfo : EIATTR_FRAME_SIZE
	.align		4
.L_51:
        /*0138*/ 	.byte	0x04, 0x11
        /*013a*/ 	.short	(.L_53 - .L_52)
	.align		4
.L_52:
        /*013c*/ 	.word	index@(_Z16k_setBoundaryDyeP6uchar4iii)
        /*0140*/ 	.word	0x00000000


	//----- nvinfo : EIATTR_REGCOUNT
	.align		4
.L_53:
        /*0144*/ 	.byte	0x04, 0x2f
        /*0146*/ 	.short	(.L_55 - .L_54)
	.align		4
.L_54:
        /*0148*/ 	.word	index@(_Z8k_addDyeP6uchar4iiiii)
        /*014c*/ 	.word	0x0000000a


	//----- nvinfo : EIATTR_FRAME_SIZE
	.align		4
.L_55:
        /*0150*/ 	.byte	0x04, 0x11
        /*0152*/ 	.short	(.L_57 - .L_56)
	.align		4
.L_56:
        /*0154*/ 	.word	index@(_Z8k_addDyeP6uchar4iiiii)
        /*0158*/ 	.word	0x00000000


	//----- nvinfo : EIATTR_REGCOUNT
	.align		4
.L_57:
        /*015c*/ 	.byte	0x04, 0x2f
        /*015e*/ 	.short	(.L_59 - .L_58)
	.align		4
.L_58:
        /*0160*/ 	.word	index@(_Z10k_addForcePfS_iiiiiff)
        /*0164*/ 	.word	0x0000000e


	//----- nvinfo : EIATTR_FRAME_SIZE
	.align		4
.L_59:
        /*0168*/ 	.byte	0x04, 0x11
        /*016a*/ 	.short	(.L_61 - .L_60)
	.align		4
.L_60:
        /*016c*/ 	.word	index@(_Z10k_addForcePfS_iiiiiff)
        /*0170*/ 	.word	0x00000000


	//----- nvinfo : EIATTR_MIN_STACK_SIZE
	.align		4
.L_61:
        /*0174*/ 	.byte	0x04, 0x12
        /*0176*/ 	.short	(.L_63 - .L_62)
	.align		4
.L_62:
        /*0178*/ 	.word	index@(_Z10k_addForcePfS_iiiiiff)
        /*017c*/ 	.word	0x00000000


	//----- nvinfo : EIATTR_MIN_STACK_SIZE
	.align		4
.L_63:
        /*0180*/ 	.byte	0x04, 0x12
        /*0182*/ 	.short	(.L_65 - .L_64)
	.align		4
.L_64:
        /*0184*/ 	.word	index@(_Z8k_addDyeP6uchar4iiiii)
        /*0188*/ 	.word	0x00000000


	//----- nvinfo : EIATTR_MIN_STACK_SIZE
	.align		4
.L_65:
        /*018c*/ 	.byte	0x04, 0x12
        /*018e*/ 	.short	(.L_67 - .L_66)
	.align		4
.L_66:
        /*0190*/ 	.word	index@(_Z16k_setBoundaryDyeP6uchar4iii)
        /*0194*/ 	.word	0x00000000


	//----- nvinfo : EIATTR_MIN_STACK_SIZE
	.align		4
.L_67:
        /*0198*/ 	.byte	0x04, 0x12
        /*019a*/ 	.short	(.L_69 - .L_68)
	.align		4
.L_68:
        /*019c*/ 	.word	index@(_Z21k_setBoundaryPressurePfiii)
        /*01a0*/ 	.word	0x00000000


	//----- nvinfo : EIATTR_MIN_STACK_SIZE
	.align		4
.L_69:
        /*01a4*/ 	.byte	0x04, 0x12
        /*01a6*/ 	.short	(.L_71 - .L_70)
	.align		4
.L_70:
        /*01a8*/ 	.word	index@(_Z16k_setBoundaryVelPfS_iii)
        /*01ac*/ 	.word	0x00000000


	//----- nvinfo : EIATTR_MIN_STACK_SIZE
	.align		4
.L_71:
        /*01b0*/ 	.byte	0x04, 0x12
        /*01b2*/ 	.short	(.L_73 - .L_72)
	.align		4
.L_72:
        /*01b4*/ 	.word	index@(_Z18k_subtractGradientPfS_PKfiii)
        /*01b8*/ 	.word	0x00000000


	//----- nvinfo : EIATTR_MIN_STACK_SIZE
	.align		4
.L_73:
        /*01bc*/ 	.byte	0x04, 0x12
        /*01be*/ 	.short	(.L_75 - .L_74)
	.align		4
.L_74:
        /*01c0*/ 	.word	index@(_Z12k_divergencePKfS0_Pfiii)
        /*01c4*/ 	.word	0x00000000


	//----- nvinfo : EIATTR_MIN_STACK_SIZE
	.align		4
.L_75:
        /*01c8*/ 	.byte	0x04, 0x12
        /*01ca*/ 	.short	(.L_77 - .L_76)
	.align		4
.L_76:
        /*01cc*/ 	.word	index@(_Z9jacobiDyePK6uchar4PS_iiif)
        /*01d0*/ 	.word	0x00000000


	//----- nvinfo : EIATTR_MIN_STACK_SIZE
	.align		4
.L_77:
        /*01d4*/ 	.byte	0x04, 0x12
        /*01d6*/ 	.short	(.L_79 - .L_78)
	.align		4
.L_78:
        /*01d8*/ 	.word	index@(_Z13prepareDyeRHSP6uchar4iii)
        /*01dc*/ 	.word	0x00000000


	//----- nvinfo : EIATTR_MIN_STACK_SIZE
	.align		4
.L_79:
        /*01e0*/ 	.byte	0x04, 0x12
        /*01e2*/ 	.short	(.L_81 - .L_80)
	.align		4
.L_80:
        /*01e4*/ 	.word	index@(_Z16k_jacobiPressurePKfS0_Pfiii)
        /*01e8*/ 	.word	0x00000000


	//----- nvinfo : EIATTR_MIN_STACK_SIZE
	.align		4
.L_81:
        /*01ec*/ 	.byte	0x04, 0x12
        /*01ee*/ 	.short	(.L_83 - .L_82)
	.align		4
.L_82:
        /*01f0*/ 	.word	index@(_Z15k_jacobiDiffusePKfS0_Pfiiiff)
        /*01f4*/ 	.word	0x00000000


	//----- nvinfo : EIATTR_MIN_STACK_SIZE
	.align		4
.L_83:
        /*01f8*/ 	.byte	0x04, 0x12
        /*01fa*/ 	.short	(.L_85 - .L_84)
	.align		4
.L_84:
        /*01fc*/ 	.word	index@(_Z11k_advectDyePKfS0_PK6uchar4PS1_iiiif)
        /*0200*/ 	.word	0x00000000


	//----- nvinfo : EIATTR_MIN_STACK_SIZE
	.align		4
.L_85:
        /*0204*/ 	.byte	0x04, 0x12
        /*0206*/ 	.short	(.L_87 - .L_86)
	.align		4
.L_86:
        /*0208*/ 	.word	index@(_Z13k_advectFloatPKfS0_S0_Pfiiif)
        /*020c*/ 	.word	0x00000000
.L_87:


//--------------------- .nv.compat                --------------------------
	.section	.nv.compat,"",@"SHT_CUDA_COMPAT_INFO"
	.align	4
        /*0000*/ 	.byte	0x02, 0x09, 0x00, 0x00, 0x02, 0x02, 0x01, 0x00, 0x02, 0x05, 0x05, 0x00, 0x03, 0x07, 0x01, 0x01
        /*0010*/ 	.byte	0x02, 0x03, 0x00, 0x00, 0x02, 0x06, 0x01, 0x00, 0x04, 0x0b, 0x08, 0x00, 0x01, 0x00, 0x00, 0x00
        /*0020*/ 	.byte	0x00, 0x00, 0x00, 0x00


//--------------------- .nv.info._Z10k_addForcePfS_iiiiiff --------------------------
	.section	.nv.info._Z10k_addForcePfS_iiiiiff,"",@"SHT_CUDA_INFO"
	.sectionflags	@""
	.align	4


	//----- nvinfo : EIATTR_CUDA_API_VERSION
	.align		4
        /*0000*/ 	.byte	0x04, 0x37
        /*0002*/ 	.short	(.L_89 - .L_88)
.L_88:
        /*0004*/ 	.word	0x00000082


	//----- nvinfo : EIATTR_KPARAM_INFO
	.align		4
.L_89:
        /*0008*/ 	.byte	0x04, 0x17
        /*000a*/ 	.short	(.L_91 - .L_90)
.L_90:
        /*000c*/ 	.word	0x00000000
        /*0010*/ 	.short	0x0008
        /*0012*/ 	.short	0x0028
        /*0014*/ 	.byte	0x00, 0xf0, 0x11, 0x00


	//----- nvinfo : EIATTR_KPARAM_INFO
	.align		4
.L_91:
        /*0018*/ 	.byte	0x04, 0x17
        /*001a*/ 	.short	(.L_93 - .L_92)
.L_92:
        /*001c*/ 	.word	0x00000000
        /*0020*/ 	.short	0x0007
        /*0022*/ 	.short	0x0024
        /*0024*/ 	.byte	0x00, 0xf0, 0x11, 0x00


	//----- nvinfo : EIATTR_KPARAM_INFO
	.align		4
.L_93:
        /*0028*/ 	.byte	0x04, 0x17
        /*002a*/ 	.short	(.L_95 - .L_94)
.L_94:
        /*002c*/ 	.word	0x00000000
        /*0030*/ 	.short	0x0006
        /*0032*/ 	.short	0x0020
        /*0034*/ 	.byte	0x00, 0xf0, 0x11, 0x00


	//----- nvinfo : EIATTR_KPARAM_INFO
	.align		4
.L_95:
        /*0038*/ 	.byte	0x04, 0x17
        /*003a*/ 	.short	(.L_97 - .L_96)
.L_96:
        /*003c*/ 	.word	0x00000000
        /*0040*/ 	.short	0x0005
        /*0042*/ 	.short	0x001c
        /*0044*/ 	.byte	0x00, 0xf0, 0x11, 0x00


	//----- nvinfo : EIATTR_KPARAM_INFO
	.align		4
.L_97:
        /*0048*/ 	.byte	0x04, 0x17
        /*004a*/ 	.short	(.L_99 - .L_98)
.L_98:
        /*004c*/ 	.word	0x00000000
        /*0050*/ 	.short	0x0004
        /*0052*/ 	.short	0x0018
        /*0054*/ 	.byte	0x00, 0xf0, 0x11, 0x00


	//----- nvinfo : EIATTR_KPARAM_INFO
	.align		4
.L_99:
        /*0058*/ 	.byte	0x04, 0x17
        /*005a*/ 	.short	(.L_101 - .L_100)
.L_100:
        /*005c*/ 	.word	0x00000000
        /*0060*/ 	.short	0x0003
        /*0062*/ 	.short	0x0014
        /*0064*/ 	.byte	0x00, 0xf0, 0x11, 0x00


	//----- nvinfo : EIATTR_KPARAM_INFO
	.align		4
.L_101:
        /*0068*/ 	.byte	0x04, 0x17
        /*006a*/ 	.short	(.L_103 - .L_102)
.L_102:
        /*006c*/ 	.word	0x00000000
        /*0070*/ 	.short	0x0002
        /*0072*/ 	.short	0x0010
        /*0074*/ 	.byte	0x00, 0xf0, 0x11, 0x00


	//----- nvinfo : EIATTR_KPARAM_INFO
	.align		4
.L_103:
        /*0078*/ 	.byte	0x04, 0x17
        /*007a*/ 	.short	(.L_105 - .L_104)
.L_104:
        /*007c*/ 	.word	0x00000000
        /*0080*/ 	.short	0x0001
        /*0082*/ 	.short	0x0008
        /*0084*/ 	.byte	0x00, 0xf5, 0x21, 0x00


	//----- nvinfo : EIATTR_KPARAM_INFO
	.align		4
.L_105:
        /*0088*/ 	.byte	0x04, 0x17
        /*008a*/ 	.short	(.L_107 - .L_106)
.L_106:
        /*008c*/ 	.word	0x00000000
        /*0090*/ 	.short	0x0000
        /*0092*/ 	.short	0x0000
        /*0094*/ 	.byte	0x00, 0xf5, 0x21, 0x00


	//----- nvinfo : EIATTR_SPARSE_MMA_MASK
	.align		4
.L_107:
        /*0098*/ 	.byte	0x03, 0x50
        /*009a*/ 	.short	0x0000


	//----- nvinfo : EIATTR_MAXREG_COUNT
	.align		4
        /*009c*/ 	.byte	0x03, 0x1b
        /*009e*/ 	.short	0x00ff


	//----- nvinfo : EIATTR_MERCURY_ISA_VERSION
	.align		4
        /*00a0*/ 	.byte	0x03, 0x5f
        /*00a2*/ 	.short	0x0101


	//----- nvinfo : EIATTR_VRC_CTA_INIT_COUNT
	.align		4
        /*00a4*/ 	.byte	0x02, 0x4a
	.zero		1
	.zero		1


	//----- nvinfo : EIATTR_EXIT_INSTR_OFFSETS
	.align		4
        /*00a8*/ 	.byte	0x04, 0x1c
        /*00aa*/ 	.short	(.L_109 - .L_108)


	//   ....[0]....
.L_108:
        /*00ac*/ 	.word	0x000000c0


	//   ....[1]....
        /*00b0*/ 	.word	0x000002e0


	//----- nvinfo : EIATTR_CBANK_PARAM_SIZE
	.align		4
.L_109:
        /*00b4*/ 	.byte	0x03, 0x19
        /*00b6*/ 	.short	0x002c


	//----- nvinfo : EIATTR_PARAM_CBANK
	.align		4
        /*00b8*/ 	.byte	0x04, 0x0a
        /*00ba*/ 	.short	(.L_111 - .L_110)
	.align		4
.L_110:
        /*00bc*/ 	.word	index@(.nv.constant0._Z10k_addForcePfS_iiiiiff)
        /*00c0*/ 	.short	0x0380
        /*00c2*/ 	.short	0x002c


	//----- nvinfo : EIATTR_SW_WAR
	.align		4
.L_111:
        /*00c4*/ 	.byte	0x04, 0x36
        /*00c6*/ 	.short	(.L_113 - .L_112)
.L_112:
        /*00c8*/ 	.word	0x00000008
.L_113:


//--------------------- .nv.info._Z8k_addDyeP6uchar4iiiii --------------------------
	.section	.nv.info._Z8k_addDyeP6uchar4iiiii,"",@"SHT_CUDA_INFO"
	.sectionflags	@""
	.align	4


	//----- nvinfo : EIATTR_CUDA_API_VERSION
	.align		4
        /*0000*/ 	.byte	0x04, 0x37
        /*0002*/ 	.short	(.L_115 - .L_114)
.L_114:
        /*0004*/ 	.word	0x00000082


	//----- nvinfo : EIATTR_KPARAM_INFO
	.align		4
.L_115:
        /*0008*/ 	.byte	0x04, 0x17
        /*000a*/ 	.short	(.L_117 - .L_116)
.L_116:
        /*000c*/ 	.word	0x00000000
        /*0010*/ 	.short	0x0005
        /*0012*/ 	.short	0x0018
        /*0014*/ 	.byte	0x00, 0xf0, 0x11, 0x00


	//----- nvinfo : EIATTR_KPARAM_INFO
	.align		4
.L_117:
        /*0018*/ 	.byte	0x04, 0x17
        /*001a*/ 	.short	(.L_119 - .L_118)
.L_118:
        /*001c*/ 	.word	0x00000000
        /*0020*/ 	.short	0x0004
        /*0022*/ 	.short	0x0014
        /*0024*/ 	.byte	0x00, 0xf0, 0x11, 0x00


	//----- nvinfo : EIATTR_KPARAM_INFO
	.align		4
.L_119:
        /*0028*/ 	.byte	0x04, 0x17
        /*002a*/ 	.short	(.L_121 - .L_120)
.L_120:
        /*002c*/ 	.word	0x00000000
        /*0030*/ 	.short	0x0003
        /*0032*/ 	.short	0x0010
        /*0034*/ 	.byte	0x00, 0xf0, 0x11, 0x00


	//----- nvinfo : EIATTR_KPARAM_INFO
	.align		4
.L_121:
        /*0038*/ 	.byte	0x04, 0x17
        /*003a*/ 	.short	(.L_123 - .L_122)
.L_122:
        /*003c*/ 	.word	0x00000000
        /*0040*/ 	.short	0x0002
        /*0042*/ 	.short	0x000c
        /*0044*/ 	.byte	0x00, 0xf0, 0x11, 0x00


	//----- nvinfo : EIATTR_KPARAM_INFO
	.align		4
.L_123:
        /*0048*/ 	.byte	0x04, 0x17
        /*004a*/ 	.short	(.L_125 - .L_124)
.L_124:
        /*004c*/ 	.word	0x00000000
        /*0050*/ 	.short	0x0001
        /*0052*/ 	.short	0x0008
        /*0054*/ 	.byte	0x00, 0xf0, 0x11, 0x00


	//----- nvinfo : EIATTR_KPARAM_INFO
	.align		4
.L_125:
        /*0058*/ 	.byte	0x04, 0x17
        /*005a*/ 	.short	(.L_127 - .L_126)
.L_126:
        /*005c*/ 	.word	0x00000000
        /*0060*/ 	.short	0x0000
        /*0062*/ 	.short	0x0000
        /*0064*/ 	.byte	0x00, 0xf5, 0x21, 0x00


	//----- nvinfo : EIATTR_SPARSE_MMA_MASK
	.align		4
.L_127:
        /*0068*/ 	.byte	0x03, 0x50
        /*006a*/ 	.short	0x0000


	//----- nvinfo : EIATTR_MAXREG_COUNT
	.align		4
        /*006c*/ 	.byte	0x03, 0x1b
        /*006e*/ 	.short	0x00ff


	//----- nvinfo : EIATTR_MERCURY_ISA_VERSION
	.align		4
        /*0070*/ 	.byte	0x03, 0x5f
        /*0072*/ 	.short	0x0101


	//----- nvinfo : EIATTR_VRC_CTA_INIT_COUNT
	.align		4
        /*0074*/ 	.byte	0x02, 0x4a
	.zero		1
	.zero		1


	//----- nvinfo : EIATTR_EXIT_INSTR_OFFSETS
	.align		4
        /*0078*/ 	.byte	0x04, 0x1c
        /*007a*/ 	.short	(.L_129 - .L_128)


	//   ....[0]....
.L_128:
        /*007c*/ 	.word	0x000000c0


	//   ....[1]....
        /*0080*/ 	.word	0x00000140


	//   ....[2]....
        /*0084*/ 	.word	0x000001c0


	//----- nvinfo : EIATTR_CBANK_PARAM_SIZE
	.align		4
.L_129:
        /*0088*/ 	.byte	0x03, 0x19
        /*008a*/ 	.short	0x001c


	//----- nvinfo : EIATTR_PARAM_CBANK
	.align		4
        /*008c*/ 	.byte	0x04, 0x0a
        /*008e*/ 	.short	(.L_131 - .L_130)
	.align		4
.L_130:
        /*0090*/ 	.word	index@(.nv.constant0._Z8k_addDyeP6uchar4iiiii)
        /*0094*/ 	.short	0x0380
        /*0096*/ 	.short	0x001c


	//----- nvinfo : EIATTR_SW_WAR
	.align		4
.L_131:
        /*0098*/ 	.byte	0x04, 0x36
        /*009a*/ 	.short	(.L_133 - .L_132)
.L_132:
        /*009c*/ 	.word	0x00000008
.L_133:


//--------------------- .nv.info._Z16k_setBoundaryDyeP6uchar4iii --------------------------
	.section	.nv.info._Z16k_setBoundaryDyeP6uchar4iii,"",@"SHT_CUDA_INFO"
	.sectionflags	@""
	.align	4


	//----- nvinfo : EIATTR_CUDA_API_VERSION
	.align		4
        /*0000*/ 	.byte	0x04, 0x37
        /*0002*/ 	.short	(.L_135 - .L_134)
.L_134:
        /*0004*/ 	.word	0x00000082


	//----- nvinfo : EIATTR_KPARAM_INFO
	.align		4
.L_135:
        /*0008*/ 	.byte	0x04, 0x17
        /*000a*/ 	.short	(.L_137 - .L_136)
.L_136:
        /*000c*/ 	.word	0x00000000
        /*0010*/ 	.short	0x0003
        /*0012*/ 	.short	0x0010
        /*0014*/ 	.byte	0x00, 0xf0, 0x11, 0x00


	//----- nvinfo : EIATTR_KPARAM_INFO
	.align		4
.L_137:
        /*0018*/ 	.byte	0x04, 0x17
        /*001a*/ 	.short	(.L_139 - .L_138)
.L_138:
        /*001c*/ 	.word	0x00000000
        /*0020*/ 	.short	0x0002
        /*0022*/ 	.short	0x000c
        /*0024*/ 	.byte	0x00, 0xf0, 0x11, 0x00


	//----- nvinfo : EIATTR_KPARAM_INFO
	.align		4
.L_139:
        /*0028*/ 	.byte	0x04, 0x17
        /*002a*/ 	.short	(.L_141 - .L_140)
.L_140:
        /*002c*/ 	.word	0x00000000
        /*0030*/ 	.short	0x0001
        /*0032*/ 	.short	0x0008
        /*0034*/ 	.byte	0x00, 0xf0, 0x11, 0x00


	//----- nvinfo : EIATTR_KPARAM_INFO
	.align		4
.L_141:
        /*0038*/ 	.byte	0x04, 0x17
        /*003a*/ 	.short	(.L_143 - .L_142)
.L_142:
        /*003c*/ 	.word	0x00000000
        /*0040*/ 	.short	0x0000
        /*0042*/ 	.short	0x0000
        /*0044*/ 	.byte	0x00, 0xf5, 0x21, 0x00


	//----- nvinfo : EIATTR_SPARSE_MMA_MASK
	.align		4
.L_143:
        /*0048*/ 	.byte	0x03, 0x50
        /*004a*/ 	.short	0x0000


	//----- nvinfo : EIATTR_MAXREG_COUNT
	.align		4
        /*004c*/ 	.byte	0x03, 0x1b
        /*004e*/ 	.short	0x00ff


	//----- nvinfo : EIATTR_MERCURY_ISA_VERSION
	.align		4
        /*0050*/ 	.byte	0x03, 0x5f
        /*0052*/ 	.short	0x0101


	//----- nvinfo : EIATTR_VRC_CTA_INIT_COUNT
	.align		4
        /*0054*/ 	.byte	0x02, 0x4a
	.zero		1
	.zero		1


	//----- nvinfo : EIATTR_EXIT_INSTR_OFFSETS
	.align		4
        /*0058*/ 	.byte	0x04, 0x1c
        /*005a*/ 	.short	(.L_145 - .L_144)


	//   ....[0]....
.L_144:
        /*005c*/ 	.word	0x000001b0


	//   ....[1]....
        /*0060*/ 	.word	0x00000250


	//----- nvinfo : EIATTR_CBANK_PARAM_SIZE
	.align		4
.L_145:
        /*0064*/ 	.byte	0x03, 0x19
        /*0066*/ 	.short	0x0014


	//----- nvinfo : EIATTR_PARAM_CBANK
	.align		4
        /*0068*/ 	.byte	0x04, 0x0a
        /*006a*/ 	.short	(.L_147 - .L_146)
	.align		4
.L_146:
        /*006c*/ 	.word	index@(.nv.constant0._Z16k_setBoundaryDyeP6uchar4iii)
        /*0070*/ 	.short	0x0380
        /*0072*/ 	.short	0x0014


	//----- nvinfo : EIATTR_SW_WAR
	.align		4
.L_147:
        /*0074*/ 	.byte	0x04, 0x36
        /*0076*/ 	.short	(.L_149 - .L_148)
.L_148:
        /*0078*/ 	.word	0x00000008
.L_149:


//--------------------- .nv.info._Z21k_setBoundaryPressurePfiii --------------------------
	.section	.nv.info._Z21k_setBoundaryPressurePfiii,"",@"SHT_CUDA_INFO"
	.sectionflags	@""
	.align	4


	//----- nvinfo : EIATTR_CUDA_API_VERSION
	.align		4
        /*0000*/ 	.byte	0x04, 0x37
        /*0002*/ 	.short	(.L_151 - .L_150)
.L_150:
        /*0004*/ 	.word	0x00000082


	//----- nvinfo : EIATTR_KPARAM_INFO
	.align		4
.L_151:
        /*0008*/ 	.byte	0x04, 0x17
        /*000a*/ 	.short	(.L_153 - .L_152)
.L_152:
        /*000c*/ 	.word	0x00000000
        /*0010*/ 	.short	0x0003
        /*0012*/ 	.short	0x0010
        /*0014*/ 	.byte	0x00, 0xf0, 0x11, 0x00


	//----- nvinfo : EIATTR_KPARAM_INFO
	.align		4
.L_153:
        /*0018*/ 	.byte	0x04, 0x17
        /*001a*/ 	.short	(.L_155 - .L_154)
.L_154:
        /*001c*/ 	.word	0x00000000
        /*0020*/ 	.short	0x0002
        /*0022*/ 	.short	0x000c
        /*0024*/ 	.byte	0x00, 0xf0, 0x11, 0x00


	//----- nvinfo : EIATTR_KPARAM_INFO
	.align		4
.L_155:
        /*0028*/ 	.byte	0x04, 0x17
        /*002a*/ 	.short	(.L_157 - .L_156)
.L_156:
        /*002c*/ 	.word	0x00000000
        /*0030*/ 	.short	0x0001
        /*0032*/ 	.short	0x0008
        /*0034*/ 	.byte	0x00, 0xf0, 0x11, 0x00


	//----- nvinfo : EIATTR_KPARAM_INFO
	.align		4
.L_157:
        /*0038*/ 	.byte	0x04, 0x17
        /*003a*/ 	.short	(.L_159 - .L_158)
.L_158:
        /*003c*/ 	.word	0x00000000
        /*0040*/ 	.short	0x0000
        /*0042*/ 	.short	0x0000
        /*0044*/ 	.byte	0x00, 0xf5, 0x21, 0x00


	//----- nvinfo : EIATTR_SPARSE_MMA_MASK
	.align		4
.L_159:
        /*0048*/ 	.byte	0x03, 0x50
        /*004a*/ 	.short	0x0000


	//----- nvinfo : EIATTR_MAXREG_COUNT
	.align		4
        /*004c*/ 	.byte	0x03, 0x1b
        /*004e*/ 	.short	0x00ff


	//----- nvinfo : EIATTR_MERCURY_ISA_VERSION
	.align		4
        /*0050*/ 	.byte	0x03, 0x5f
        /*0052*/ 	.short	0x0101


	//----- nvinfo : EIATTR_VRC_CTA_INIT_COUNT
	.align		4
        /*0054*/ 	.byte	0x02, 0x4a
	.zero		1
	.zero		1


	//----- nvinfo : EIATTR_EXIT_INSTR_OFFSETS
	.align		4
        /*0058*/ 	.byte	0x04, 0x1c
        /*005a*/ 	.short	(.L_161 - .L_160)


	//   ....[0]....
.L_160:
        /*005c*/ 	.word	0x000001b0


	//   ....[1]....
        /*0060*/ 	.word	0x000002a0


	//----- nvinfo : EIATTR_CBANK_PARAM_SIZE
	.align		4
.L_161:
        /*0064*/ 	.byte	0x03, 0x19
        /*0066*/ 	.short	0x0014


	//----- nvinfo : EIATTR_PARAM_CBANK
	.align		4
        /*0068*/ 	.byte	0x04, 0x0a
        /*006a*/ 	.short	(.L_163 - .L_162)
	.align		4
.L_162:
        /*006c*/ 	.word	index@(.nv.constant0._Z21k_setBoundaryPressurePfiii)
        /*0070*/ 	.short	0x0380
        /*0072*/ 	.short	0x0014


	//----- nvinfo : EIATTR_SW_WAR
	.align		4
.L_163:
        /*0074*/ 	.byte	0x04, 0x36
        /*0076*/ 	.short	(.L_165 - .L_164)
.L_164:
        /*0078*/ 	.word	0x00000008
.L_165:


//--------------------- .nv.info._Z16k_setBoundaryVelPfS_iii --------------------------
	.section	.nv.info._Z16k_setBoundaryVelPfS_iii,"",@"SHT_CUDA_INFO"
	.sectionflags	@""
	.align	4


	//----- nvinfo : EIATTR_CUDA_API_VERSION
	.align		4
        /*0000*/ 	.byte	0x04, 0x37
        /*0002*/ 	.short	(.L_167 - .L_166)
.L_166:
        /*0004*/ 	.word	0x00000082


	//----- nvinfo : EIATTR_KPARAM_INFO
	.align		4
.L_167:
        /*0008*/ 	.byte	0x04, 0x17
        /*000a*/ 	.short	(.L_169 - .L_168)
.L_168:
        /*000c*/ 	.word	0x00000000
        /*0010*/ 	.short	0x0004
        /*0012*/ 	.short	0x0018
        /*0014*/ 	.byte	0x00, 0xf0, 0x11, 0x00


	//----- nvinfo : EIATTR_KPARAM_INFO
	.align		4
.L_169:
        /*0018*/ 	.byte	0x04, 0x17
        /*001a*/ 	.short	(.L_171 - .L_170)
.L_170:
        /*001c*/ 	.word	0x00000000
        /*0020*/ 	.short	0x0003
        /*0022*/ 	.short	0x0014
        /*0024*/ 	.byte	0x00, 0xf0, 0x11, 0x00


	//----- nvinfo : EIATTR_KPARAM_INFO
	.align		4
.L_171:
        /*0028*/ 	.byte	0x04, 0x17
        /*002a*/ 	.short	(.L_173 - .L_172)
.L_172:
        /*002c*/ 	.word	0x00000000
        /*0030*/ 	.short	0x0002
        /*0032*/ 	.short	0x0010
        /*0034*/ 	.byte	0x00, 0xf0, 0x11, 0x00


	//----- nvinfo : EIATTR_KPARAM_INFO
	.align		4
.L_173:
        /*0038*/ 	.byte	0x04, 0x17
        /*003a*/ 	.short	(.L_175 - .L_174)
.L_174:
        /*003c*/ 	.word	0x00000000
        /*0040*/ 	.short	0x0001
        /*0042*/ 	.short	0x0008
        /*0044*/ 	.byte	0x00, 0xf5, 0x21, 0x00


	//----- nvinfo : EIATTR_KPARAM_INFO
	.align		4
.L_175:
        /*0048*/ 	.byte	0x04, 0x17
        /*004a*/ 	.short	(.L_177 - .L_176)
.L_176:
        /*004c*/ 	.word	0x00000000
        /*0050*/ 	.short	0x0000
        /*0052*/ 	.short	0x0000
        /*0054*/ 	.byte	0x00, 0xf5, 0x21, 0x00


	//----- nvinfo : EIATTR_SPARSE_MMA_MASK
	.align		4
.L_177:
        /*0058*/ 	.byte	0x03, 0x50
        /*005a*/ 	.short	0x0000


	//----- nvinfo : EIATTR_MAXREG_COUNT
	.align		4
        /*005c*/ 	.byte	0x03, 0x1b
        /*005e*/ 	.short	0x00ff


	//----- nvinfo : EIATTR_MERCURY_ISA_VERSION
	.align		4
        /*0060*/ 	.byte	0x03, 0x5f
        /*0062*/ 	.short	0x0101


	//----- nvinfo : EIATTR_VRC_CTA_INIT_COUNT
	.align		4
        /*0064*/ 	.byte	0x02, 0x4a
	.zero		1
	.zero		1


	//----- nvinfo : EIATTR_EXIT_INSTR_OFFSETS
	.align		4
        /*0068*/ 	.byte	0x04, 0x1c
        /*006a*/ 	.short	(.L_179 - .L_178)


	//   ....[0]....
.L_178:
        /*006c*/ 	.word	0x000002a0


	//   ....[1]....
        /*0070*/ 	.word	0x00000450


	//----- nvinfo : EIATTR_CRS_STACK_SIZE
	.align		4
.L_179:
        /*0074*/ 	.byte	0x04, 0x1e
        /*0076*/ 	.short	(.L_181 - .L_180)
.L_180:
        /*0078*/ 	.word	0x00000000


	//----- nvinfo : EIATTR_CBANK_PARAM_SIZE
	.align		4
.L_181:
        /*007c*/ 	.byte	0x03, 0x19
        /*007e*/ 	.short	0x001c


	//----- nvinfo : EIATTR_PARAM_CBANK
	.align		4
        /*0080*/ 	.byte	0x04, 0x0a
        /*0082*/ 	.short	(.L_183 - .L_182)
	.align		4
.L_182:
        /*0084*/ 	.word	index@(.nv.constant0._Z16k_setBoundaryVelPfS_iii)
        /*0088*/ 	.short	0x0380
        /*008a*/ 	.short	0x001c


	//----- nvinfo : EIATTR_SW_WAR
	.align		4
.L_183:
        /*008c*/ 	.byte	0x04, 0x36
        /*008e*/ 	.short	(.L_185 - .L_184)
.L_184:
        /*0090*/ 	.word	0x00000008
.L_185:


//--------------------- .nv.info._Z18k_subtractGradientPfS_PKfiii --------------------------
	.section	.nv.info._Z18k_subtractGradientPfS_PKfiii,"",@"SHT_CUDA_INFO"
	.sectionflags	@""
	.align	4


	//----- nvinfo : EIATTR_CUDA_API_VERSION
	.align		4
        /*0000*/ 	.byte	0x04, 0x37
        /*0002*/ 	.short	(.L_187 - .L_186)
.L_186:
        /*0004*/ 	.word	0x00000082


	//----- nvinfo : EIATTR_KPARAM_INFO
	.align		4
.L_187:
        /*0008*/ 	.byte	0x04, 0x17
        /*000a*/ 	.short	(.L_189 - .L_188)
.L_188:
        /*000c*/ 	.word	0x00000000
        /*0010*/ 	.short	0x0005
        /*0012*/ 	.short	0x0020
        /*0014*/ 	.byte	0x00, 0xf0, 0x11, 0x00


	//----- nvinfo : EIATTR_KPARAM_INFO
	.align		4
.L_189:
        /*0018*/ 	.byte	0x04, 0x17
        /*001a*/ 	.short	(.L_191 - .L_190)
.L_190:
        /*001c*/ 	.word	0x00000000
        /*0020*/ 	.short	0x0004
        /*0022*/ 	.short	0x001c
        /*0024*/ 	.byte	0x00, 0xf0, 0x11, 0x00


	//----- nvinfo : EIATTR_KPARAM_INFO
	.align		4
.L_191:
        /*0028*/ 	.byte	0x04, 0x17
        /*002a*/ 	.short	(.L_193 - .L_192)
.L_192:
        /*002c*/ 	.word	0x00000000
        /*0030*/ 	.short	0x0003
        /*0032*/ 	.short	0x0018
        /*0034*/ 	.byte	0x00, 0xf0, 0x11, 0x00


	//----- nvinfo : EIATTR_KPARAM_INFO
	.align		4
.L_193:
        /*0038*/ 	.byte	0x04, 0x17
        /*003a*/ 	.short	(.L_195 - .L_194)
.L_194:
        /*003c*/ 	.word	0x00000000
        /*0040*/ 	.short	0x0002
        /*0042*/ 	.short	0x0010
        /*0044*/ 	.byte	0x00, 0xf5, 0x21, 0x00


	//----- nvinfo : EIATTR_KPARAM_INFO
	.align		4
.L_195:
        /*0048*/ 	.byte	0x04, 0x17
        /*004a*/ 	.short	(.L_197 - .L_196)
.L_196:
        /*004c*/ 	.word	0x00000000
        /*0050*/ 	.short	0x0001
        /*0052*/ 	.short	0x0008
        /*0054*/ 	.byte	0x00, 0xf5, 0x21, 0x00


	//----- nvinfo : EIATTR_KPARAM_INFO
	.align		4
.L_197:
        /*0058*/ 	.byte	0x04, 0x17
        /*005a*/ 	.short	(.L_199 - .L_198)
.L_198:
        /*005c*/ 	.word	0x00000000
        /*0060*/ 	.short	0x0000
        /*0062*/ 	.short	0x0000
        /*0064*/ 	.byte	0x00, 0xf5, 0x21, 0x00


	//----- nvinfo : EIATTR_SPARSE_MMA_MASK
	.align		4
.L_199:
        /*0068*/ 	.byte	0x03, 0x50
        /*006a*/ 	.short	0x0000


	//----- nvinfo : EIATTR_MAXREG_COUNT
	.align		4
        /*006c*/ 	.byte	0x03, 0x1b
        /*006e*/ 	.short	0x00ff


	//----- nvinfo : EIATTR_MERCURY_ISA_VERSION
	.align		4
        /*0070*/ 	.byte	0x03, 0x5f
        /*0072*/ 	.short	0x0101


	//----- nvinfo : EIATTR_VRC_CTA_INIT_COUNT
	.align		4
        /*0074*/ 	.byte	0x02, 0x4a
	.zero		1
	.zero		1


	//----- nvinfo : EIATTR_EXIT_INSTR_OFFSETS
	.align		4
        /*0078*/ 	.byte	0x04, 0x1c
        /*007a*/ 	.short	(.L_201 - .L_200)


	//   ....[0]....
.L_200:
        /*007c*/ 	.word	0x000000c0


	//   ....[1]....
        /*0080*/ 	.word	0x00000250


	//----- nvinfo : EIATTR_CBANK_PARAM_SIZE
	.align		4
.L_201:
        /*0084*/ 	.byte	0x03, 0x19
        /*0086*/ 	.short	0x0024


	//----- nvinfo : EIATTR_PARAM_CBANK
	.align		4
        /*0088*/ 	.byte	0x04, 0x0a
        /*008a*/ 	.short	(.L_203 - .L_202)
	.align		4
.L_202:
        /*008c*/ 	.word	index@(.nv.constant0._Z18k_subtractGradientPfS_PKfiii)
        /*0090*/ 	.short	0x0380
        /*0092*/ 	.short	0x0024


	//----- nvinfo : EIATTR_SW_WAR
	.align		4
.L_203:
        /*0094*/ 	.byte	0x04, 0x36
        /*0096*/ 	.short	(.L_205 - .L_204)
.L_204:
        /*0098*/ 	.word	0x00000008
.L_205:


//--------------------- .nv.info._Z12k_divergencePKfS0_Pfiii --------------------------
	.section	.nv.info._Z12k_divergencePKfS0_Pfiii,"",@"SHT_CUDA_INFO"
	.sectionflags	@""
	.align	4


	//----- nvinfo : EIATTR_CUDA_API_VERSION
	.align		4
        /*0000*/ 	.byte	0x04, 0x37
        /*0002*/ 	.short	(.L_207 - .L_206)
.L_206:
        /*0004*/ 	.word	0x00000082


	//----- nvinfo : EIATTR_KPARAM_INFO
	.align		4
.L_207:
        /*0008*/ 	.byte	0x04, 0x17
        /*000a*/ 	.short	(.L_209 - .L_208)
.L_208:
        /*000c*/ 	.word	0x00000000
        /*0010*/ 	.short	0x0005
        /*0012*/ 	.short	0x0020
        /*0014*/ 	.byte	0x00, 0xf0, 0x11, 0x00


	//----- nvinfo : EIATTR_KPARAM_INFO
	.align		4
.L_209:
        /*0018*/ 	.byte	0x04, 0x17
        /*001a*/ 	.short	(.L_211 - .L_210)
.L_210:
        /*001c*/ 	.word	0x00000000
        /*0020*/ 	.short	0x0004
        /*0022*/ 	.short	0x001c
        /*0024*/ 	.byte	0x00, 0xf0, 0x11, 0x00


	//----- nvinfo : EIATTR_KPARAM_INFO
	.align		4
.L_211:
        /*0028*/ 	.byte	0x04, 0x17
        /*002a*/ 	.short	(.L_213 - .L_212)
.L_212:
        /*002c*/ 	.word	0x00000000
        /*0030*/ 	.short	0x0003
        /*0032*/ 	.short	0x0018
        /*0034*/ 	.byte	0x00, 0xf0, 0x11, 0x00


	//----- nvinfo : EIATTR_KPARAM_INFO
	.align		4
.L_213:
        /*0038*/ 	.byte	0x04, 0x17
        /*003a*/ 	.short	(.L_215 - .L_214)
.L_214:
        /*003c*/ 	.word	0x00000000
        /*0040*/ 	.short	0x0002
        /*0042*/ 	.short	0x0010
        /*0044*/ 	.byte	0x00, 0xf5, 0x21, 0x00


	//----- nvinfo : EIATTR_KPARAM_INFO
	.align		4
.L_215:
        /*0048*/ 	.byte	0x04, 0x17
        /*004a*/ 	.short	(.L_217 - .L_216)
.L_216:
        /*004c*/ 	.word	0x00000000
        /*0050*/ 	.short	0x0001
        /*0052*/ 	.short	0x0008
        /*0054*/ 	.byte	0x00, 0xf5, 0x21, 0x00


	//----- nvinfo : EIATTR_KPARAM_INFO
	.align		4
.L_217:
        /*0058*/ 	.byte	0x04, 0x17
        /*005a*/ 	.short	(.L_219 - .L_218)
.L_218:
        /*005c*/ 	.word	0x00000000
        /*0060*/ 	.short	0x0000
        /*0062*/ 	.short	0x0000
        /*0064*/ 	.byte	0x00, 0xf5, 0x21, 0x00


	//----- nvinfo : EIATTR_SPARSE_MMA_MASK
	.align		4
.L_219:
        /*0068*/ 	.byte	0x03, 0x50
        /*006a*/ 	.short	0x0000


	//----- nvinfo : EIATTR_MAXREG_COUNT
	.align		4
        /*006c*/ 	.byte	0x03, 0x1b
        /*006e*/ 	.short	0x00ff


	//----- nvinfo : EIATTR_MERCURY_ISA_VERSION
	.align		4
        /*0070*/ 	.byte	0x03, 0x5f
        /*0072*/ 	.short	0x0101


	//----- nvinfo : EIATTR_VRC_CTA_INIT_COUNT
	.align		4
        /*0074*/ 	.byte	0x02, 0x4a
	.zero		1
	.zero		1


	//----- nvinfo : EIATTR_EXIT_INSTR_OFFSETS
	.align		4
        /*0078*/ 	.byte	0x04, 0x1c
        /*007a*/ 	.short	(.L_221 - .L_220)


	//   ....[0]....
.L_220:
        /*007c*/ 	.word	0x000000c0


	//   ....[1]....
        /*0080*/ 	.word	0x00000220


	//----- nvinfo : EIATTR_CBANK_PARAM_SIZE
	.align		4
.L_221:
        /*0084*/ 	.byte	0x03, 0x19
        /*0086*/ 	.short	0x0024


	//----- nvinfo : EIATTR_PARAM_CBANK
	.align		4
        /*0088*/ 	.byte	0x04, 0x0a
        /*008a*/ 	.short	(.L_223 - .L_222)
	.align		4
.L_222:
        /*008c*/ 	.word	index@(.nv.constant0._Z12k_divergencePKfS0_Pfiii)
        /*0090*/ 	.short	0x0380
        /*0092*/ 	.short	0x0024


	//----- nvinfo : EIATTR_SW_WAR
	.align		4
.L_223:
        /*0094*/ 	.byte	0x04, 0x36
        /*0096*/ 	.short	(.L_225 - .L_224)
.L_224:
        /*0098*/ 	.word	0x00000008
.L_225:


//--------------------- .nv.info._Z9jacobiDyePK6uchar4PS_iiif --------------------------
	.section	.nv.info._Z9jacobiDyePK6uchar4PS_iiif,"",@"SHT_CUDA_INFO"
	.sectionflags	@""
	.align	4


	//----- nvinfo : EIATTR_CUDA_API_VERSION
	.align		4
        /*0000*/ 	.byte	0x04, 0x37
        /*0002*/ 	.short	(.L_227 - .L_226)
.L_226:
        /*0004*/ 	.word	0x00000082


	//----- nvinfo : EIATTR_KPARAM_INFO
	.align		4
.L_227:
        /*0008*/ 	.byte	0x04, 0x17
        /*000a*/ 	.short	(.L_229 - .L_228)
.L_228:
        /*000c*/ 	.word	0x00000000
        /*0010*/ 	.short	0x0005
        /*0012*/ 	.short	0x001c
        /*0014*/ 	.byte	0x00, 0xf0, 0x11, 0x00


	//----- nvinfo : EIATTR_KPARAM_INFO
	.align		4
.L_229:
        /*0018*/ 	.byte	0x04, 0x17
        /*001a*/ 	.short	(.L_231 - .L_230)
.L_230:
        /*001c*/ 	.word	0x00000000
        /*0020*/ 	.short	0x0004
        /*0022*/ 	.short	0x0018
        /*0024*/ 	.byte	0x00, 0xf0, 0x11, 0x00


	//----- nvinfo : EIATTR_KPARAM_INFO
	.align		4
.L_231:
        /*0028*/ 	.byte	0x04, 0x17
        /*002a*/ 	.short	(.L_233 - .L_232)
.L_232:
        /*002c*/ 	.word	0x00000000
        /*0030*/ 	.short	0x0003
        /*0032*/ 	.short	0x0014
        /*0034*/ 	.byte	0x00, 0xf0, 0x11, 0x00


	//----- nvinfo : EIATTR_KPARAM_INFO
	.align		4
.L_233:
        /*0038*/ 	.byte	0x04, 0x17
        /*003a*/ 	.short	(.L_235 - .L_234)
.L_234:
        /*003c*/ 	.word	0x00000000
        /*0040*/ 	.short	0x0002
        /*0042*/ 	.short	0x0010
        /*0044*/ 	.byte	0x00, 0xf0, 0x11, 0x00


	//----- nvinfo : EIATTR_KPARAM_INFO
	.align		4
.L_235:
        /*0048*/ 	.byte	0x04, 0x17
        /*004a*/ 	.short	(.L_237 - .L_236)
.L_236:
        /*004c*/ 	.word	0x00000000
        /*0050*/ 	.short	0x0001
        /*0052*/ 	.short	0x0008
        /*0054*/ 	.byte	0x00, 0xf5, 0x21, 0x00


	//----- nvinfo : EIATTR_KPARAM_INFO
	.align		4
.L_237:
        /*0058*/ 	.byte	0x04, 0x17
        /*005a*/ 	.short	(.L_239 - .L_238)
.L_238:
        /*005c*/ 	.word	0x00000000
        /*0060*/ 	.short	0x0000
        /*0062*/ 	.short	0x0000
        /*0064*/ 	.byte	0x00, 0xf5, 0x21, 0x00


	//----- nvinfo : EIATTR_SPARSE_MMA_MASK
	.align		4
.L_239:
        /*0068*/ 	.byte	0x03, 0x50
        /*006a*/ 	.short	0x0000


	//----- nvinfo : EIATTR_MAXREG_COUNT
	.align		4
        /*006c*/ 	.byte	0x03, 0x1b
        /*006e*/ 	.short	0x00ff


	//----- nvinfo : EIATTR_MERCURY_ISA_VERSION
	.align		4
        /*0070*/ 	.byte	0x03, 0x5f
        /*0072*/ 	.short	0x0101


	//----- nvinfo : EIATTR_VRC_CTA_INIT_COUNT
	.align		4
        /*0074*/ 	.byte	0x02, 0x4a
	.zero		1
	.zero		1


	//----- nvinfo : EIATTR_EXIT_INSTR_OFFSETS
	.align		4
        /*0078*/ 	.byte	0x04, 0x1c
        /*007a*/ 	.short	(.L_241 - .L_240)


	//   ....[0]....
.L_240:
        /*007c*/ 	.word	0x00000100


	//   ....[1]....
        /*0080*/ 	.word	0x00000440


	//----- nvinfo : EIATTR_CRS_STACK_SIZE
	.align		4
.L_241:
        /*0084*/ 	.byte	0x04, 0x1e
        /*0086*/ 	.short	(.L_243 - .L_242)
.L_242:
        /*0088*/ 	.word	0x00000000


	//----- nvinfo : EIATTR_CBANK_PARAM_SIZE
	.align		4
.L_243:
        /*008c*/ 	.byte	0x03, 0x19
        /*008e*/ 	.short	0x0020


	//----- nvinfo : EIATTR_PARAM_CBANK
	.align		4
        /*0090*/ 	.byte	0x04, 0x0a
        /*0092*/ 	.short	(.L_245 - .L_244)
	.align		4
.L_244:
        /*0094*/ 	.word	index@(.nv.constant0._Z9jacobiDyePK6uchar4PS_iiif)
        /*0098*/ 	.short	0x0380
        /*009a*/ 	.short	0x0020


	//----- nvinfo : EIATTR_SW_WAR
	.align		4
.L_245:
        /*009c*/ 	.byte	0x04, 0x36
        /*009e*/ 	.short	(.L_247 - .L_246)
.L_246:
        /*00a0*/ 	.word	0x00000008
.L_247:


//--------------------- .nv.info._Z13prepareDyeRHSP6uchar4iii --------------------------
	.section	.nv.info._Z13prepareDyeRHSP6uchar4iii,"",@"SHT_CUDA_INFO"
	.sectionflags	@""
	.align	4


	//----- nvinfo : EIATTR_CUDA_API_VERSION
	.align		4
        /*0000*/ 	.byte	0x04, 0x37
        /*0002*/ 	.short	(.L_249 - .L_248)
.L_248:
        /*0004*/ 	.word	0x00000082


	//----- nvinfo : EIATTR_KPARAM_INFO
	.align		4
.L_249:
        /*0008*/ 	.byte	0x04, 0x17
        /*000a*/ 	.short	(.L_251 - .L_250)
.L_250:
        /*000c*/ 	.word	0x00000000
        /*0010*/ 	.short	0x0003
        /*0012*/ 	.short	0x0010
        /*0014*/ 	.byte	0x00, 0xf0, 0x11, 0x00


	//----- nvinfo : EIATTR_KPARAM_INFO
	.align		4
.L_251:
        /*0018*/ 	.byte	0x04, 0x17
        /*001a*/ 	.short	(.L_253 - .L_252)
.L_252:
        /*001c*/ 	.word	0x00000000
        /*0020*/ 	.short	0x0002
        /*0022*/ 	.short	0x000c
        /*0024*/ 	.byte	0x00, 0xf0, 0x11, 0x00


	//----- nvinfo : EIATTR_KPARAM_INFO
	.align		4
.L_253:
        /*0028*/ 	.byte	0x04, 0x17
        /*002a*/ 	.short	(.L_255 - .L_254)
.L_254:
        /*002c*/ 	.word	0x00000000
        /*0030*/ 	.short	0x0001
        /*0032*/ 	.short	0x0008
        /*0034*/ 	.byte	0x00, 0xf0, 0x11, 0x00


	//----- nvinfo : EIATTR_KPARAM_INFO
	.align		4
.L_255:
        /*0038*/ 	.byte	0x04, 0x17
        /*003a*/ 	.short	(.L_257 - .L_256)
.L_256:
        /*003c*/ 	.word	0x00000000
        /*0040*/ 	.short	0x0000
        /*0042*/ 	.short	0x0000
        /*0044*/ 	.byte	0x00, 0xf5, 0x21, 0x00


	//----- nvinfo : EIATTR_SPARSE_MMA_MASK
	.align		4
.L_257:
        /*0048*/ 	.byte	0x03, 0x50
        /*004a*/ 	.short	0x0000


	//----- nvinfo : EIATTR_MAXREG_COUNT
	.align		4
        /*004c*/ 	.byte	0x03, 0x1b
        /*004e*/ 	.short	0x00ff


	//----- nvinfo : EIATTR_MERCURY_ISA_VERSION
	.align		4
        /*0050*/ 	.byte	0x03, 0x5f
        /*0052*/ 	.short	0x0101


	//----- nvinfo : EIATTR_VRC_CTA_INIT_COUNT
	.align		4
        /*0054*/ 	.byte	0x02, 0x4a
	.zero		1
	.zero		1


	//----- nvinfo : EIATTR_EXIT_INSTR_OFFSETS
	.align		4
        /*0058*/ 	.byte	0x04, 0x1c
        /*005a*/ 	.short	(.L_259 - .L_258)


	//   ....[0]....
.L_258:
        /*005c*/ 	.word	0x000000c0


	//   ....[1]....
        /*0060*/ 	.word	0x00000160


	//----- nvinfo : EIATTR_CBANK_PARAM_SIZE
	.align		4
.L_259:
        /*0064*/ 	.byte	0x03, 0x19
        /*0066*/ 	.short	0x0014


	//----- nvinfo : EIATTR_PARAM_CBANK
	.align		4
        /*0068*/ 	.byte	0x04, 0x0a
        /*006a*/ 	.short	(.L_261 - .L_260)
	.align		4
.L_260:
        /*006c*/ 	.word	index@(.nv.constant0._Z13prepareDyeRHSP6uchar4iii)
        /*0070*/ 	.short	0x0380
        /*0072*/ 	.short	0x0014


	//----- nvinfo : EIATTR_SW_WAR
	.align		4
.L_261:
        /*0074*/ 	.byte	0x04, 0x36
        /*0076*/ 	.short	(.L_263 - .L_262)
.L_262:
        /*0078*/ 	.word	0x00000008
.L_263:


//--------------------- .nv.info._Z16k_jacobiPressurePKfS0_Pfiii --------------------------
	.section	.nv.info._Z16k_jacobiPressurePKfS0_Pfiii,"",@"SHT_CUDA_INFO"
	.sectionflags	@""
	.align	4


	//----- nvinfo : EIATTR_CUDA_API_VERSION
	.align		4
        /*0000*/ 	.byte	0x04, 0x37
        /*0002*/ 	.short	(.L_265 - .L_264)
.L_264:
        /*0004*/ 	.word	0x00000082


	//----- nvinfo : EIATTR_KPARAM_INFO
	.align		4
.L_265:
        /*0008*/ 	.byte	0x04, 0x17
        /*000a*/ 	.short	(.L_267 - .L_266)
.L_266:
        /*000c*/ 	.word	0x00000000
        /*0010*/ 	.short	0x0005
        /*0012*/ 	.short	0x0020
        /*0014*/ 	.byte	0x00, 0xf0, 0x11, 0x00


	//----- nvinfo : EIATTR_KPARAM_INFO
	.align		4
.L_267:
        /*0018*/ 	.byte	0x04, 0x17
        /*001a*/ 	.short	(.L_269 - .L_268)
.L_268:
        /*001c*/ 	.word	0x00000000
        /*0020*/ 	.short	0x0004
        /*0022*/ 	.short	0x001c
        /*0024*/ 	.byte	0x00, 0xf0, 0x11, 0x00


	//----- nvinfo : EIATTR_KPARAM_INFO
	.align		4
.L_269:
        /*0028*/ 	.byte	0x04, 0x17
        /*002a*/ 	.short	(.L_271 - .L_270)
.L_270:
        /*002c*/ 	.word	0x00000000
        /*0030*/ 	.short	0x0003
        /*0032*/ 	.short	0x0018
        /*0034*/ 	.byte	0x00, 0xf0, 0x11, 0x00


	//----- nvinfo : EIATTR_KPARAM_INFO
	.align		4
.L_271:
        /*0038*/ 	.byte	0x04, 0x17
        /*003a*/ 	.short	(.L_273 - .L_272)
.L_272:
        /*003c*/ 	.word	0x00000000
        /*0040*/ 	.short	0x0002
        /*0042*/ 	.short	0x0010
        /*0044*/ 	.byte	0x00, 0xf5, 0x21, 0x00


	//----- nvinfo : EIATTR_KPARAM_INFO
	.align		4
.L_273:
        /*0048*/ 	.byte	0x04, 0x17
        /*004a*/ 	.short	(.L_275 - .L_274)
.L_274:
        /*004c*/ 	.word	0x00000000
        /*0050*/ 	.short	0x0001
        /*0052*/ 	.short	0x0008
        /*0054*/ 	.byte	0x00, 0xf5, 0x21, 0x00


	//----- nvinfo : EIATTR_KPARAM_INFO
	.align		4
.L_275:
        /*0058*/ 	.byte	0x04, 0x17
        /*005a*/ 	.short	(.L_277 - .L_276)
.L_276:
        /*005c*/ 	.word	0x00000000
        /*0060*/ 	.short	0x0000
        /*0062*/ 	.short	0x0000
        /*0064*/ 	.byte	0x00, 0xf5, 0x21, 0x00


	//----- nvinfo : EIATTR_SPARSE_MMA_MASK
	.align		4
.L_277:
        /*0068*/ 	.byte	0x03, 0x50
        /*006a*/ 	.short	0x0000


	//----- nvinfo : EIATTR_MAXREG_COUNT
	.align		4
        /*006c*/ 	.byte	0x03, 0x1b
        /*006e*/ 	.short	0x00ff


	//----- nvinfo : EIATTR_MERCURY_ISA_VERSION
	.align		4
        /*0070*/ 	.byte	0x03, 0x5f
        /*0072*/ 	.short	0x0101


	//----- nvinfo : EIATTR_VRC_CTA_INIT_COUNT
	.align		4
        /*0074*/ 	.byte	0x02, 0x4a
	.zero		1
	.zero		1


	//----- nvinfo : EIATTR_EXIT_INSTR_OFFSETS
	.align		4
        /*0078*/ 	.byte	0x04, 0x1c
        /*007a*/ 	.short	(.L_279 - .L_278)


	//   ....[0]....
.L_278:
        /*007c*/ 	.word	0x000000c0


	//   ....[1]....
        /*0080*/ 	.word	0x00000240


	//----- nvinfo : EIATTR_CBANK_PARAM_SIZE
	.align		4
.L_279:
        /*0084*/ 	.byte	0x03, 0x19
        /*0086*/ 	.short	0x0024


	//----- nvinfo : EIATTR_PARAM_CBANK
	.align		4
        /*0088*/ 	.byte	0x04, 0x0a
        /*008a*/ 	.short	(.L_281 - .L_280)
	.align		4
.L_280:
        /*008c*/ 	.word	index@(.nv.constant0._Z16k_jacobiPressurePKfS0_Pfiii)
        /*0090*/ 	.short	0x0380
        /*0092*/ 	.short	0x0024


	//----- nvinfo : EIATTR_SW_WAR
	.align		4
.L_281:
        /*0094*/ 	.byte	0x04, 0x36
        /*0096*/ 	.short	(.L_283 - .L_282)
.L_282:
        /*0098*/ 	.word	0x00000008
.L_283:


//--------------------- .nv.info._Z15k_jacobiDiffusePKfS0_Pfiiiff --------------------------
	.section	.nv.info._Z15k_jacobiDiffusePKfS0_Pfiiiff,"",@"SHT_CUDA_INFO"
	.sectionflags	@""
	.align	4


	//----- nvinfo : EIATTR_CUDA_API_VERSION
	.align		4
        /*0000*/ 	.byte	0x04, 0x37
        /*0002*/ 	.short	(.L_285 - .L_284)
.L_284:
        /*0004*/ 	.word	0x00000082


	//----- nvinfo : EIATTR_KPARAM_INFO
	.align		4
.L_285:
        /*0008*/ 	.byte	0x04, 0x17
        /*000a*/ 	.short	(.L_287 - .L_286)
.L_286:
        /*000c*/ 	.word	0x00000000
        /*0010*/ 	.short	0x0007
        /*0012*/ 	.short	0x0028
        /*0014*/ 	.byte	0x00, 0xf0, 0x11, 0x00


	//----- nvinfo : EIATTR_KPARAM_INFO
	.align		4
.L_287:
        /*0018*/ 	.byte	0x04, 0x17
        /*001a*/ 	.short	(.L_289 - .L_288)
.L_288:
        /*001c*/ 	.word	0x00000000
        /*0020*/ 	.short	0x0006
        /*0022*/ 	.short	0x0024
        /*0024*/ 	.byte	0x00, 0xf0, 0x11, 0x00


	//----- nvinfo : EIATTR_KPARAM_INFO
	.align		4
.L_289:
        /*0028*/ 	.byte	0x04, 0x17
        /*002a*/ 	.short	(.L_291 - .L_290)
.L_290:
        /*002c*/ 	.word	0x00000000
        /*0030*/ 	.short	0x0005
        /*0032*/ 	.short	0x0020
        /*0034*/ 	.byte	0x00, 0xf0, 0x11, 0x00


	//----- nvinfo : EIATTR_KPARAM_INFO
	.align		4
.L_291:
        /*0038*/ 	.byte	0x04, 0x17
        /*003a*/ 	.short	(.L_293 - .L_292)
.L_292:
        /*003c*/ 	.word	0x00000000
        /*0040*/ 	.short	0x0004
        /*0042*/ 	.short	0x001c
        /*0044*/ 	.byte	0x00, 0xf0, 0x11, 0x00


	//----- nvinfo : EIATTR_KPARAM_INFO
	.align		4
.L_293:
        /*0048*/ 	.byte	0x04, 0x17
        /*004a*/ 	.short	(.L_295 - .L_294)
.L_294:
        /*004c*/ 	.word	0x00000000
        /*0050*/ 	.short	0x0003
        /*0052*/ 	.short	0x0018
        /*0054*/ 	.byte	0x00, 0xf0, 0x11, 0x00


	//----- nvinfo : EIATTR_KPARAM_INFO
	.align		4
.L_295:
        /*0058*/ 	.byte	0x04, 0x17
        /*005a*/ 	.short	(.L_297 - .L_296)
.L_296:
        /*005c*/ 	.word	0x00000000
        /*0060*/ 	.short	0x0002
        /*0062*/ 	.short	0x0010
        /*0064*/ 	.byte	0x00, 0xf5, 0x21, 0x00


	//----- nvinfo : EIATTR_KPARAM_INFO
	.align		4
.L_297:
        /*0068*/ 	.byte	0x04, 0x17
        /*006a*/ 	.short	(.L_299 - .L_298)
.L_298:
        /*006c*/ 	.word	0x00000000
        /*0070*/ 	.short	0x0001
        /*0072*/ 	.short	0x0008
        /*0074*/ 	.byte	0x00, 0xf5, 0x21, 0x00


	//----- nvinfo : EIATTR_KPARAM_INFO
	.align		4
.L_299:
        /*0078*/ 	.byte	0x04, 0x17
        /*007a*/ 	.short	(.L_301 - .L_300)
.L_300:
        /*007c*/ 	.word	0x00000000
        /*0080*/ 	.short	0x0000
        /*0082*/ 	.short	0x0000
        /*0084*/ 	.byte	0x00, 0xf5, 0x21, 0x00


	//----- nvinfo : EIATTR_SPARSE_MMA_MASK
	.align		4
.L_301:
        /*0088*/ 	.byte	0x03, 0x50
        /*008a*/ 	.short	0x0000


	//----- nvinfo : EIATTR_MAXREG_COUNT
	.align		4
        /*008c*/ 	.byte	0x03, 0x1b
        /*008e*/ 	.short	0x00ff


	//----- nvinfo : EIATTR_MERCURY_ISA_VERSION
	.align		4
        /*0090*/ 	.byte	0x03, 0x5f
        /*0092*/ 	.short	0x0101


	//----- nvinfo : EIATTR_VRC_CTA_INIT_COUNT
	.align		4
        /*0094*/ 	.byte	0x02, 0x4a
	.zero		1
	.zero		1


	//----- nvinfo : EIATTR_EXIT_INSTR_OFFSETS
	.align		4
        /*0098*/ 	.byte	0x04, 0x1c
        /*009a*/ 	.short	(.L_303 - .L_302)


	//   ....[0]....
.L_302:
        /*009c*/ 	.word	0x000000c0


	//   ....[1]....
        /*00a0*/ 	.word	0x00000340


	//----- nvinfo : EIATTR_CBANK_PARAM_SIZE
	.align		4
.L_303:
        /*00a4*/ 	.byte	0x03, 0x19
        /*00a6*/ 	.short	0x002c


	//----- nvinfo : EIATTR_PARAM_CBANK
	.align		4
        /*00a8*/ 	.byte	0x04, 0x0a
        /*00aa*/ 	.short	(.L_305 - .L_304)
	.align		4
.L_304:
        /*00ac*/ 	.word	index@(.nv.constant0._Z15k_jacobiDiffusePKfS0_Pfiiiff)
        /*00b0*/ 	.short	0x0380
        /*00b2*/ 	.short	0x002c


	//----- nvinfo : EIATTR_SW_WAR
	.align		4
.L_305:
        /*00b4*/ 	.byte	0x04, 0x36
        /*00b6*/ 	.short	(.L_307 - .L_306)
.L_306:
        /*00b8*/ 	.word	0x00000008
.L_307:


//--------------------- .nv.info._Z11k_advectDyePKfS0_PK6uchar4PS1_iiiif --------------------------
	.section	.nv.info._Z11k_advectDyePKfS0_PK6uchar4PS1_iiiif,"",@"SHT_CUDA_INFO"
	.sectionflags	@""
	.align	4


	//----- nvinfo : EIATTR_CUDA_API_VERSION
	.align		4
        /*0000*/ 	.byte	0x04, 0x37
        /*0002*/ 	.short	(.L_309 - .L_308)
.L_308:
        /*0004*/ 	.word	0x00000082


	//----- nvinfo : EIATTR_KPARAM_INFO
	.align		4
.L_309:
        /*0008*/ 	.byte	0x04, 0x17
        /*000a*/ 	.short	(.L_311 - .L_310)
.L_310:
        /*000c*/ 	.word	0x00000000
        /*0010*/ 	.short	0x0008
        /*0012*/ 	.short	0x0030
        /*0014*/ 	.byte	0x00, 0xf0, 0x11, 0x00


	//----- nvinfo : EIATTR_KPARAM_INFO
	.align		4
.L_311:
        /*0018*/ 	.byte	0x04, 0x17
        /*001a*/ 	.short	(.L_313 - .L_312)
.L_312:
        /*001c*/ 	.word	0x00000000
        /*0020*/ 	.short	0x0007
        /*0022*/ 	.short	0x002c
        /*0024*/ 	.byte	0x00, 0xf0, 0x11, 0x00


	//----- nvinfo : EIATTR_KPARAM_INFO
	.align		4
.L_313:
        /*0028*/ 	.byte	0x04, 0x17
        /*002a*/ 	.short	(.L_315 - .L_314)
.L_314:
        /*002c*/ 	.word	0x00000000
        /*0030*/ 	.short	0x0006
        /*0032*/ 	.short	0x0028
        /*0034*/ 	.byte	0x00, 0xf0, 0x11, 0x00


	//----- nvinfo : EIATTR_KPARAM_INFO
	.align		4
.L_315:
        /*0038*/ 	.byte	0x04, 0x17
        /*003a*/ 	.short	(.L_317 - .L_316)
.L_316:
        /*003c*/ 	.word	0x00000000
        /*0040*/ 	.short	0x0005
        /*0042*/ 	.short	0x0024
        /*0044*/ 	.byte	0x00, 0xf0, 0x11, 0x00


	//----- nvinfo : EIATTR_KPARAM_INFO
	.align		4
.L_317:
        /*0048*/ 	.byte	0x04, 0x17
        /*004a*/ 	.short	(.L_319 - .L_318)
.L_318:
        /*004c*/ 	.word	0x00000000
        /*0050*/ 	.short	0x0004
        /*0052*/ 	.short	0x0020
        /*0054*/ 	.byte	0x00, 0xf0, 0x11, 0x00


	//----- nvinfo : EIATTR_KPARAM_INFO
	.align		4
.L_319:
        /*0058*/ 	.byte	0x04, 0x17
        /*005a*/ 	.short	(.L_321 - .L_320)
.L_320:
        /*005c*/ 	.word	0x00000000
        /*0060*/ 	.short	0x0003
        /*0062*/ 	.short	0x0018
        /*0064*/ 	.byte	0x00, 0xf5, 0x21, 0x00


	//----- nvinfo : EIATTR_KPARAM_INFO
	.align		4
.L_321:
        /*0068*/ 	.byte	0x04, 0x17
        /*006a*/ 	.short	(.L_323 - .L_322)
.L_322:
        /*006c*/ 	.word	0x00000000
        /*0070*/ 	.short	0x0002
        /*0072*/ 	.short	0x0010
        /*0074*/ 	.byte	0x00, 0xf5, 0x21, 0x00


	//----- nvinfo : EIATTR_KPARAM_INFO
	.align		4
.L_323:
        /*0078*/ 	.byte	0x04, 0x17
        /*007a*/ 	.short	(.L_325 - .L_324)
.L_324:
        /*007c*/ 	.word	0x00000000
        /*0080*/ 	.short	0x0001
        /*0082*/ 	.short	0x0008
        /*0084*/ 	.byte	0x00, 0xf5, 0x21, 0x00


	//----- nvinfo : EIATTR_KPARAM_INFO
	.align		4
.L_325:
        /*0088*/ 	.byte	0x04, 0x17
        /*008a*/ 	.short	(.L_327 - .L_326)
.L_326:
        /*008c*/ 	.word	0x00000000
        /*0090*/ 	.short	0x0000
        /*0092*/ 	.short	0x0000
        /*0094*/ 	.byte	0x00, 0xf5, 0x21, 0x00


	//----- nvinfo : EIATTR_SPARSE_MMA_MASK
	.align		4
.L_327:
        /*0098*/ 	.byte	0x03, 0x50
        /*009a*/ 	.short	0x0000


	//----- nvinfo : EIATTR_MAXREG_COUNT
	.align		4
        /*009c*/ 	.byte	0x03, 0x1b
        /*009e*/ 	.short	0x00ff


	//----- nvinfo : EIATTR_MERCURY_ISA_VERSION
	.align		4
        /*00a0*/ 	.byte	0x03, 0x5f
        /*00a2*/ 	.short	0x0101


	//----- nvinfo : EIATTR_VRC_CTA_INIT_COUNT
	.align		4
        /*00a4*/ 	.byte	0x02, 0x4a
	.zero		1
	.zero		1


	//----- nvinfo : EIATTR_EXIT_INSTR_OFFSETS
	.align		4
        /*00a8*/ 	.byte	0x04, 0x1c
        /*00aa*/ 	.short	(.L_329 - .L_328)


	//   ....[0]....
.L_328:
        /*00ac*/ 	.word	0x000000c0


	//   ....[1]....
        /*00b0*/ 	.word	0x00000880


	//----- nvinfo : EIATTR_CRS_STACK_SIZE
	.align		4
.L_329:
        /*00b4*/ 	.byte	0x04, 0x1e
        /*00b6*/ 	.short	(.L_331 - .L_330)
.L_330:
        /*00b8*/ 	.word	0x00000000


	//----- nvinfo : EIATTR_CBANK_PARAM_SIZE
	.align		4
.L_331:
        /*00bc*/ 	.byte	0x03, 0x19
        /*00be*/ 	.short	0x0034


	//----- nvinfo : EIATTR_PARAM_CBANK
	.align		4
        /*00c0*/ 	.byte	0x04, 0x0a
        /*00c2*/ 	.short	(.L_333 - .L_332)
	.align		4
.L_332:
        /*00c4*/ 	.word	index@(.nv.constant0._Z11k_advectDyePKfS0_PK6uchar4PS1_iiiif)
        /*00c8*/ 	.short	0x0380
        /*00ca*/ 	.short	0x0034


	//----- nvinfo : EIATTR_SW_WAR
	.align		4
.L_333:
        /*00cc*/ 	.byte	0x04, 0x36
        /*00ce*/ 	.short	(.L_335 - .L_334)
.L_334:
        /*00d0*/ 	.word	0x00000008
.L_335:


//--------------------- .nv.info._Z13k_advectFloatPKfS0_S0_Pfiiif --------------------------
	.section	.nv.info._Z13k_advectFloatPKfS0_S0_Pfiiif,"",@"SHT_CUDA_INFO"
	.sectionflags	@""
	.align	4


	//----- nvinfo : EIATTR_CUDA_API_VERSION
	.align		4
        /*0000*/ 	.byte	0x04, 0x37
        /*0002*/ 	.short	(.L_337 - .L_336)
.L_336:
        /*0004*/ 	.word	0x00000082


	//----- nvinfo : EIATTR_KPARAM_INFO
	.align		4
.L_337:
        /*0008*/ 	.byte	0x04, 0x17
        /*000a*/ 	.short	(.L_339 - .L_338)
.L_338:
        /*000c*/ 	.word	0x00000000
        /*0010*/ 	.short	0x0007
        /*0012*/ 	.short	0x002c
        /*0014*/ 	.byte	0x00, 0xf0, 0x11, 0x00


	//----- nvinfo : EIATTR_KPARAM_INFO
	.align		4
.L_339:
        /*0018*/ 	.byte	0x04, 0x17
        /*001a*/ 	.short	(.L_341 - .L_340)
.L_340:
        /*001c*/ 	.word	0x00000000
        /*0020*/ 	.short	0x0006
        /*0022*/ 	.short	0x0028
        /*0024*/ 	.byte	0x00, 0xf0, 0x11, 0x00


	//----- nvinfo : EIATTR_KPARAM_INFO
	.align		4
.L_341:
        /*0028*/ 	.byte	0x04, 0x17
        /*002a*/ 	.short	(.L_343 - .L_342)
.L_342:
        /*002c*/ 	.word	0x00000000
        /*0030*/ 	.short	0x0005
        /*0032*/ 	.short	0x0024
        /*0034*/ 	.byte	0x00, 0xf0, 0x11, 0x00


	//----- nvinfo : EIATTR_KPARAM_INFO
	.align		4
.L_343:
        /*0038*/ 	.byte	0x04, 0x17
        /*003a*/ 	.short	(.L_345 - .L_344)
.L_344:
        /*003c*/ 	.word	0x00000000
        /*0040*/ 	.short	0x0004
        /*0042*/ 	.short	0x0020
        /*0044*/ 	.byte	0x00, 0xf0, 0x11, 0x00


	//----- nvinfo : EIATTR_KPARAM_INFO
	.align		4
.L_345:
        /*0048*/ 	.byte	0x04, 0x17
        /*004a*/ 	.short	(.L_347 - .L_346)
.L_346:
        /*004c*/ 	.word	0x00000000
        /*0050*/ 	.short	0x0003
        /*0052*/ 	.short	0x0018
        /*0054*/ 	.byte	0x00, 0xf5, 0x21, 0x00


	//----- nvinfo : EIATTR_KPARAM_INFO
	.align		4
.L_347:
        /*0058*/ 	.byte	0x04, 0x17
        /*005a*/ 	.short	(.L_349 - .L_348)
.L_348:
        /*005c*/ 	.word	0x00000000
        /*0060*/ 	.short	0x0002
        /*0062*/ 	.short	0x0010
        /*0064*/ 	.byte	0x00, 0xf5, 0x21, 0x00


	//----- nvinfo : EIATTR_KPARAM_INFO
	.align		4
.L_349:
        /*0068*/ 	.byte	0x04, 0x17
        /*006a*/ 	.short	(.L_351 - .L_350)
.L_350:
        /*006c*/ 	.word	0x00000000
        /*0070*/ 	.short	0x0001
        /*0072*/ 	.short	0x0008
        /*0074*/ 	.byte	0x00, 0xf5, 0x21, 0x00


	//----- nvinfo : EIATTR_KPARAM_INFO
	.align		4
.L_351:
        /*0078*/ 	.byte	0x04, 0x17
        /*007a*/ 	.short	(.L_353 - .L_352)
.L_352:
        /*007c*/ 	.word	0x00000000
        /*0080*/ 	.short	0x0000
        /*0082*/ 	.short	0x0000
        /*0084*/ 	.byte	0x00, 0xf5, 0x21, 0x00


	//----- nvinfo : EIATTR_SPARSE_MMA_MASK
	.align		4
.L_353:
        /*0088*/ 	.byte	0x03, 0x50
        /*008a*/ 	.short	0x0000


	//----- nvinfo : EIATTR_MAXREG_COUNT
	.align		4
        /*008c*/ 	.byte	0x03, 0x1b
        /*008e*/ 	.short	0x00ff


	//----- nvinfo : EIATTR_MERCURY_ISA_VERSION
	.align		4
        /*0090*/ 	.byte	0x03, 0x5f
        /*0092*/ 	.short	0x0101


	//----- nvinfo : EIATTR_VRC_CTA_INIT_COUNT
	.align		4
        /*0094*/ 	.byte	0x02, 0x4a
	.zero		1
	.zero		1


	//----- nvinfo : EIATTR_EXIT_INSTR_OFFSETS
	.align		4
        /*0098*/ 	.byte	0x04, 0x1c
        /*009a*/ 	.short	(.L_355 - .L_354)


	//   ....[0]....
.L_354:
        /*009c*/ 	.word	0x000000c0


	//   ....[1]....
        /*00a0*/ 	.word	0x00000770


	//----- nvinfo : EIATTR_CRS_STACK_SIZE
	.align		4
.L_355:
        /*00a4*/ 	.byte	0x04, 0x1e
        /*00a6*/ 	.short	(.L_357 - .L_356)
.L_356:
        /*00a8*/ 	.word	0x00000000


	//----- nvinfo : EIATTR_CBANK_PARAM_SIZE
	.align		4
.L_357:
        /*00ac*/ 	.byte	0x03, 0x19
        /*00ae*/ 	.short	0x0030


	//----- nvinfo : EIATTR_PARAM_CBANK
	.align		4
        /*00b0*/ 	.byte	0x04, 0x0a
        /*00b2*/ 	.short	(.L_359 - .L_358)
	.align		4
.L_358:
        /*00b4*/ 	.word	index@(.nv.constant0._Z13k_advectFloatPKfS0_S0_Pfiiif)
        /*00b8*/ 	.short	0x0380
        /*00ba*/ 	.short	0x0030


	//----- nvinfo : EIATTR_SW_WAR
	.align		4
.L_359:
        /*00bc*/ 	.byte	0x04, 0x36
        /*00be*/ 	.short	(.L_361 - .L_360)
.L_360:
        /*00c0*/ 	.word	0x00000008
.L_361:


//--------------------- .nv.callgraph             --------------------------
	.section	.nv.callgraph,"",@"SHT_CUDA_CALLGRAPH"
	.align	4
	.sectionentsize	8
	.align		4
        /*0000*/ 	.word	0x00000000
	.align		4
        /*0004*/ 	.word	0xffffffff
	.align		4
        /*0008*/ 	.word	0x00000000
	.align		4
        /*000c*/ 	.word	0xfffffffe
	.align		4
        /*0010*/ 	.word	0x00000000
	.align		4
        /*0014*/ 	.word	0xfffffffd
	.align		4
        /*0018*/ 	.word	0x00000000
	.align		4
        /*001c*/ 	.word	0xfffffffc


//--------------------- .text._Z10k_addForcePfS_iiiiiff --------------------------
	.section	.text._Z10k_addForcePfS_iiiiiff,"ax",@progbits
	.align	128
        .global         _Z10k_addForcePfS_iiiiiff
        .type           _Z10k_addForcePfS_iiiiiff,@function
        .size           _Z10k_addForcePfS_iiiiiff,(.L_x_73 - _Z10k_addForcePfS_iiiiiff)
        .other          _Z10k_addForcePfS_iiiiiff,@"STO_CUDA_ENTRY STV_DEFAULT"
_Z10k_addForcePfS_iiiiiff:
.text._Z10k_addForcePfS_iiiiiff:
[----:B------:R-:W-:Y:S01]  /*0000*/  LDC R1, c[0x0][0x37c] ;  /* 0x0000df00ff017b82 */ /* 0x000fe20000000800 */
[----:B------:R-:W0:Y:S07]  /*0010*/  S2R R2, SR_TID.Y ;  /* 0x0000000000027919 */ /* 0x000e2e0000002200 */
[----:B------:R-:W1:Y:S01]  /*0020*/  LDC R0, c[0x0][0x360] ;  /* 0x0000d800ff007b82 */ /* 0x000e620000000800 */
[----:B------:R-:W2:Y:S01]  /*0030*/  LDCU.64 UR6, c[0x0][0x390] ;  /* 0x00007200ff0677ac */ /* 0x000ea20008000a00 */
[----:B------:R-:W1:Y:S06]  /*0040*/  S2R R3, SR_TID.X ;  /* 0x0000000000037919 */ /* 0x000e6c0000002100 */
[----:B------:R-:W0:Y:S08]  /*0050*/  S2UR UR5, SR_CTAID.Y ;  /* 0x00000000000579c3 */ /* 0x000e300000002600 */
[----:B------:R-:W0:Y:S08]  /*0060*/  LDC R5, c[0x0][0x364] ;  /* 0x0000d900ff057b82 */ /* 0x000e300000000800 */
[----:B------:R-:W1:Y:S01]  /*0070*/  S2UR UR4, SR_CTAID.X ;  /* 0x00000000000479c3 */ /* 0x000e620000002500 */
[----:B0-----:R-:W-:-:S05]  /*0080*/  IMAD R5, R5, UR5, R2 ;  /* 0x0000000505057c24 */ /* 0x001fca000f8e0202 */
[----:B--2---:R-:W-:Y:S01]  /*0090*/  ISETP.GE.AND P0, PT, R5, UR7, PT ;  /* 0x0000000705007c0c */ /* 0x004fe2000bf06270 */
[----:B-1----:R-:W-:-:S05]  /*00a0*/  IMAD R0, R0, UR4, R3 ;  /* 0x0000000400007c24 */ /* 0x002fca000f8e0203 */
[----:B------:R-:W-:-:S13]  /*00b0*/  ISETP.GE.OR P0, PT, R0, UR6, P0 ;  /* 0x0000000600007c0c */ /* 0x000fda0008706670 */
[----:B------:R-:W-:Y:S05]  /*00c0*/  @P0 EXIT ;  /* 0x000000000000094d */ /* 0x000fea0003800000 */
[----:B------:R-:W0:Y:S01]  /*00d0*/  LDC.64 R2, c[0x0][0x380] ;  /* 0x0000e000ff027b82 */ /* 0x000e220000000a00 */
[----:B------:R-:W1:Y:S01]  /*00e0*/  LDCU.64 UR8, c[0x0][0x398] ;  /* 0x00007300ff0877ac */ /* 0x000e620008000a00 */
[----:B------:R-:W2:Y:S01]  /*00f0*/  LDCU.64 UR4, c[0x0][0x358] ;  /* 0x00006b00ff0477ac */ /* 0x000ea20008000a00 */
[----:B------:R-:W3:Y:S01]  /*0100*/  LDCU.64 UR6, c[0x0][0x3a0] ;  /* 0x00007400ff0677ac */ /* 0x000ee20008000a00 */
[----:B-1----:R-:W-:-:S04]  /*0110*/  IMAD R9, R5, UR8, R0 ;  /* 0x0000000805097c24 */ /* 0x002fc8000f8e0200 */
[----:B0-----:R-:W-:-:S05]  /*0120*/  IMAD.WIDE R2, R9, 0x4, R2 ;  /* 0x0000000409027825 */ /* 0x001fca00078e0202 */
[----:B--2---:R-:W2:Y:S01]  /*0130*/  LDG.E R11, desc[UR4][R2.64] ;  /* 0x00000004020b7981 */ /* 0x004ea2000c1e1900 */
[----:B------:R-:W-:Y:S02]  /*0140*/  IADD3 R0, PT, PT, R0, -UR9, RZ ;  /* 0x8000000900007c10 */ /* 0x000fe4000fffe0ff */
[----:B---3--:R-:W-:Y:S01]  /*0150*/  IADD3 R5, PT, PT, R5, -UR6, RZ ;  /* 0x8000000605057c10 */ /* 0x008fe2000fffe0ff */
[----:B------:R-:W0:Y:S01]  /*0160*/  LDCU UR6, c[0x0][0x3a8] ;  /* 0x00007500ff0677ac */ /* 0x000e220008000800 */
[----:B------:R-:W-:Y:S01]  /*0170*/  MOV R7, 0x437c0000 ;  /* 0x437c000000077802 */ /* 0x000fe20000000f00 */
[----:B------:R-:W-:-:S04]  /*0180*/  IMAD R0, R0, R0, RZ ;  /* 0x0000000000007224 */ /* 0x000fc800078e02ff */
[----:B------:R-:W-:-:S04]  /*0190*/  IMAD R0, R5, R5, R0 ;  /* 0x0000000505007224 */ /* 0x000fc800078e0200 */
[----:B------:R-:W-:-:S05]  /*01a0*/  IMAD.HI R0, R0, -0x51eb851f, RZ ;  /* 0xae147ae100007827 */ /* 0x000fca00078e02ff */
[----:B------:R-:W-:-:S04]  /*01b0*/  SHF.R.U32.HI R5, RZ, 0x1f, R0 ;  /* 0x0000001fff057819 */ /* 0x000fc80000011600 */
[----:B------:R-:W-:Y:S01]  /*01c0*/  LEA.HI.SX32 R5, R0, R5, 0x18 ;  /* 0x0000000500057211 */ /* 0x000fe200078fc2ff */
[----:B------:R-:W-:-:S03]  /*01d0*/  HFMA2 R0, -RZ, RZ, 0.96630859375, -0.0022525787353515625 ;  /* 0x3bbb989dff007431 */ /* 0x000fc600000001ff */
[----:B------:R-:W-:-:S05]  /*01e0*/  I2FP.F32.S32 R5, R5 ;  /* 0x0000000500057245 */ /* 0x000fca0000201400 */
[----:B------:R-:W-:-:S04]  /*01f0*/  FFMA.SAT R0, R5, R0, 0.5 ;  /* 0x3f00000005007423 */ /* 0x000fc80000002000 */
[----:B------:R-:W-:-:S04]  /*0200*/  FFMA.RM R0, R0, R7, 12582913 ;  /* 0x4b40000100007423 */ /* 0x000fc80000004007 */
[C---:B------:R-:W-:Y:S01]  /*0210*/  FADD R4, R0.reuse, -12583039 ;  /* 0xcb40007f00047421 */ /* 0x040fe20000000000 */
[----:B------:R-:W-:-:S03]  /*0220*/  SHF.L.U32 R0, R0, 0x17, RZ ;  /* 0x0000001700007819 */ /* 0x000fc600000006ff */
[----:B------:R-:W-:-:S04]  /*0230*/  FFMA R4, R5, 1.4426950216293334961, -R4 ;  /* 0x3fb8aa3b05047823 */ /* 0x000fc80000000804 */
[----:B------:R-:W-:Y:S02]  /*0240*/  FFMA R6, R5, 1.925963033500011079e-08, R4 ;  /* 0x32a5706005067823 */ /* 0x000fe40000000004 */
[----:B------:R-:W1:Y:S02]  /*0250*/  LDC.64 R4, c[0x0][0x388] ;  /* 0x0000e200ff047b82 */ /* 0x000e640000000a00 */
[----:B------:R-:W3:Y:S02]  /*0260*/  MUFU.EX2 R7, R6 ;  /* 0x0000000600077308 */ /* 0x000ee40000000800 */
[----:B---3--:R-:W-:Y:S01]  /*0270*/  FMUL R0, R0, R7 ;  /* 0x0000000700007220 */ /* 0x008fe20000400000 */
[----:B-1----:R-:W-:-:S04]  /*0280*/  IMAD.WIDE R4, R9, 0x4, R4 ;  /* 0x0000000409047825 */ /* 0x002fc800078e0204 */
[----:B--2---:R-:W-:-:S05]  /*0290*/  FFMA R11, R0, UR7, R11 ;  /* 0x00000007000b7c23 */ /* 0x004fca000800000b */
[----:B------:R-:W-:Y:S04]  /*02a0*/  STG.E desc[UR4][R2.64], R11 ;  /* 0x0000000b02007986 */ /* 0x000fe8000c101904 */
[----:B------:R-:W0:Y:S02]  /*02b0*/  LDG.E R7, desc[UR4][R4.64] ;  /* 0x0000000404077981 */ /* 0x000e24000c1e1900 */
[----:B0-----:R-:W-:-:S05]  /*02c0*/  FFMA R7, R0, UR6, R7 ;  /* 0x0000000600077c23 */ /* 0x001fca0008000007 */
[----:B------:R-:W-:Y:S01]  /*02d0*/  STG.E desc[UR4][R4.64], R7 ;  /* 0x0000000704007986 */ /* 0x000fe2000c101904 */
[----:B------:R-:W-:Y:S05]  /*02e0*/  EXIT ;  /* 0x000000000000794d */ /* 0x000fea0003800000 */
.L_x_0:
[----:B------:R-:W-:-:S00]  /*02f0*/  BRA `(.L_x_0) ;  /* 0xfffffffc00fc7947 */ /* 0x000fc0000383ffff */
[----:B------:R-:W-:-:S00]  /*0300*/  NOP ;  /* 0x0000000000007918 */ /* 0x000fc00000000000 */
[----:B------:R-:W-:-:S00]  /*0310*/  NOP ;  /* 0x0000000000007918 */ /* 0x000fc00000000000 */
[----:B------:R-:W-:-:S00]  /*0320*/  NOP ;  /* 0x0000000000007918 */ /* 0x000fc00000000000 */
[----:B------:R-:W-:-:S00]  /*0330*/  NOP ;  /* 0x0000000000007918 */ /* 0x000fc00000000000 */
[----:B------:R-:W-:-:S00]  /*0340*/  NOP ;  /* 0x0000000000007918 */ /* 0x000fc00000000000 */
[----:B------:R-:W-:-:S00]  /*0350*/  NOP ;  /* 0x0000000000007918 */ /* 0x000fc00000000000 */
[----:B------:R-:W-:-:S00]  /*0360*/  NOP ;  /* 0x0000000000007918 */ /* 0x000fc00000000000 */
[----:B------:R-:W-:-:S00]  /*0370*/  NOP ;  /* 0x0000000000007918 */ /* 0x000fc00000000000 */
.L_x_73:


//--------------------- .text._Z8k_addDyeP6uchar4iiiii --------------------------
	.section	.text._Z8k_addDyeP6uchar4iiiii,"ax",@progbits
	.align	128
        .global         _Z8k_addDyeP6uchar4iiiii
        .type           _Z8k_addDyeP6uchar4iiiii,@function
        .size           _Z8k_addDyeP6uchar4iiiii,(.L_x_74 - _Z8k_addDyeP6uchar4iiiii)
        .other          _Z8k_addDyeP6uchar4iiiii,@"STO_CUDA_ENTRY STV_DEFAULT"
_Z8k_addDyeP6uchar4iiiii:
.text._Z8k_addDyeP6uchar4iiiii:
        /* <DEDUP_REMOVED lines=13> */
[----:B------:R-:W0:Y:S01]  /*00d0*/  LDCU UR4, c[0x0][0x394] ;  /* 0x00007280ff0477ac */ /* 0x000e220008000800 */
[----:B------:R-:W1:Y:S01]  /*00e0*/  LDCU UR5, c[0x0][0x398] ;  /* 0x00007300ff0577ac */ /* 0x000e620008000800 */
[----:B0-----:R-:W-:Y:S02]  /*00f0*/  IADD3 R2, PT, PT, R0, -UR4, RZ ;  /* 0x8000000400027c10 */ /* 0x001fe4000fffe0ff */
[----:B-1----:R-:W-:-:S03]  /*0100*/  IADD3 R3, PT, PT, R5, -UR5, RZ ;  /* 0x8000000505037c10 */ /* 0x002fc6000fffe0ff */
[----:B------:R-:W-:-:S04]  /*0110*/  IMAD R2, R2, R2, RZ ;  /* 0x0000000202027224 */ /* 0x000fc800078e02ff */
[----:B------:R-:W-:-:S05]  /*0120*/  IMAD R2, R3, R3, R2 ;  /* 0x0000000303027224 */ /* 0x000fca00078e0202 */
[----:B------:R-:W-:-:S13]  /*0130*/  ISETP.GT.U32.AND P0, PT, R2, 0xe1, PT ;  /* 0x000000e10200780c */ /* 0x000fda0003f04070 */
[----:B------:R-:W-:Y:S05]  /*0140*/  @P0 EXIT ;  /* 0x000000000000094d */ /* 0x000fea0003800000 */
[----:B------:R-:W0:Y:S01]  /*0150*/  LDC.64 R2, c[0x0][0x380] ;  /* 0x0000e000ff027b82 */ /* 0x000e220000000a00 */
[----:B------:R-:W1:Y:S01]  /*0160*/  LDCU UR6, c[0x0][0x390] ;  /* 0x00007200ff0677ac */ /* 0x000e620008000800 */
[----:B------:R-:W-:Y:S01]  /*0170*/  MOV R7, 0xff0000ff ;  /* 0xff0000ff00077802 */ /* 0x000fe20000000f00 */
[----:B------:R-:W2:Y:S01]  /*0180*/  LDCU.64 UR4, c[0x0][0x358] ;  /* 0x00006b00ff0477ac */ /* 0x000ea20008000a00 */
[----:B-1----:R-:W-:-:S04]  /*0190*/  IMAD R5, R5, UR6, R0 ;  /* 0x0000000605057c24 */ /* 0x002fc8000f8e0200 */
[----:B0-----:R-:W-:-:S05]  /*01a0*/  IMAD.WIDE R2, R5, 0x4, R2 ;  /* 0x0000000405027825 */ /* 0x001fca00078e0202 */
[----:B--2---:R-:W-:Y:S01]  /*01b0*/  STG.E desc[UR4][R2.64], R7 ;  /* 0x0000000702007986 */ /* 0x004fe2000c101904 */
[----:B------:R-:W-:Y:S05]  /*01c0*/  EXIT ;  /* 0x000000000000794d */ /* 0x000fea0003800000 */
.L_x_1:
        /* <DEDUP_REMOVED lines=11> */
.L_x_74:


//--------------------- .text._Z16k_setBoundaryDyeP6uchar4iii --------------------------
	.section	.text._Z16k_setBoundaryDyeP6uchar4iii,"ax",@progbits
	.align	128
        .global         _Z16k_setBoundaryDyeP6uchar4iii
        .type           _Z16k_setBoundaryDyeP6uchar4iii,@function
        .size           _Z16k_setBoundaryDyeP6uchar4iii,(.L_x_75 - _Z16k_setBoundaryDyeP6uchar4iii)
        .other          _Z16k_setBoundaryDyeP6uchar4iii,@"STO_CUDA_ENTRY STV_DEFAULT"
_Z16k_setBoundaryDyeP6uchar4iii:
.text._Z16k_setBoundaryDyeP6uchar4iii:
[----:B------:R-:W-:Y:S01]  /*0000*/  LDC R1, c[0x0][0x37c] ;  /* 0x0000df00ff017b82 */ /* 0x000fe20000000800 */
[----:B------:R-:W0:Y:S07]  /*0010*/  S2R R2, SR_TID.X ;  /* 0x0000000000027919 */ /* 0x000e2e0000002100 */
[----:B------:R-:W0:Y:S08]  /*0020*/  S2UR UR4, SR_CTAID.X ;  /* 0x00000000000479c3 */ /* 0x000e300000002500 */
[----:B------:R-:W0:Y:S08]  /*0030*/  LDC R5, c[0x0][0x360] ;  /* 0x0000d800ff057b82 */ /* 0x000e300000000800 */
[----:B------:R-:W1:Y:S08]  /*0040*/  LDC R0, c[0x0][0x388] ;  /* 0x0000e200ff007b82 */ /* 0x000e700000000800 */
[----:B------:R-:W2:Y:S01]  /*0050*/  LDC R15, c[0x0][0x38c] ;  /* 0x0000e300ff0f7b82 */ /* 0x000ea20000000800 */
[----:B0-----:R-:W-:Y:S01]  /*0060*/  IMAD R5, R5, UR4, R2 ;  /* 0x0000000405057c24 */ /* 0x001fe2000f8e0202 */
[----:B------:R-:W0:Y:S04]  /*0070*/  LDCU.64 UR4, c[0x0][0x358] ;  /* 0x00006b00ff0477ac */ /* 0x000e280008000a00 */
[----:B-1----:R-:W-:-:S13]  /*0080*/  ISETP.GE.AND P0, PT, R5, R0, PT ;  /* 0x000000000500720c */ /* 0x002fda0003f06270 */
[----:B------:R-:W1:Y:S08]  /*0090*/  @!P0 LDC.64 R2, c[0x0][0x380] ;  /* 0x0000e000ff028b82 */ /* 0x000e700000000a00 */
[----:B------:R-:W3:Y:S01]  /*00a0*/  @!P0 LDC R7, c[0x0][0x390] ;  /* 0x0000e400ff078b82 */ /* 0x000ee20000000800 */
[----:B-1----:R-:W-:-:S04]  /*00b0*/  @!P0 IMAD.WIDE R2, R5, 0x4, R2 ;  /* 0x0000000405028825 */ /* 0x002fc800078e0202 */
[----:B---3--:R-:W-:-:S05]  /*00c0*/  @!P0 IMAD.WIDE R4, R7, 0x4, R2 ;  /* 0x0000000407048825 */ /* 0x008fca00078e0202 */
[----:B0-----:R-:W3:Y:S01]  /*00d0*/  @!P0 LDG.E R9, desc[UR4][R4.64] ;  /* 0x0000000404098981 */ /* 0x001ee2000c1e1900 */
[----:B--2---:R-:W-:-:S05]  /*00e0*/  @!P0 IADD3 R6, PT, PT, R15, -0x1, RZ ;  /* 0xffffffff0f068810 */ /* 0x004fca0007ffe0ff */
[----:B------:R-:W-:-:S05]  /*00f0*/  @!P0 IMAD R11, R6, R7, RZ ;  /* 0x00000007060b8224 */ /* 0x000fca00078e02ff */
[----:B------:R-:W-:-:S05]  /*0100*/  @!P0 IADD3 R7, PT, PT, R11, -R7, RZ ;  /* 0x800000070b078210 */ /* 0x000fca0007ffe0ff */
[----:B------:R-:W-:Y:S01]  /*0110*/  @!P0 IMAD.WIDE R6, R7, 0x4, R2 ;  /* 0x0000000407068825 */ /* 0x000fe200078e0202 */
[----:B------:R-:W0:Y:S01]  /*0120*/  S2R R13, SR_TID.Y ;  /* 0x00000000000d7919 */ /* 0x000e220000002200 */
[----:B------:R-:W0:Y:S08]  /*0130*/  S2UR UR6, SR_CTAID.Y ;  /* 0x00000000000679c3 */ /* 0x000e300000002600 */
[----:B------:R-:W0:Y:S01]  /*0140*/  LDC R8, c[0x0][0x364] ;  /* 0x0000d900ff087b82 */ /* 0x000e220000000800 */
[----:B---3--:R1:W-:Y:S04]  /*0150*/  @!P0 STG.E desc[UR4][R2.64], R9 ;  /* 0x0000000902008986 */ /* 0x0083e8000c101904 */
[----:B------:R-:W2:Y:S01]  /*0160*/  @!P0 LDG.E R7, desc[UR4][R6.64] ;  /* 0x0000000406078981 */ /* 0x000ea2000c1e1900 */
[----:B0-----:R-:W-:-:S02]  /*0170*/  IMAD R8, R8, UR6, R13 ;  /* 0x0000000608087c24 */ /* 0x001fc4000f8e020d */
[----:B------:R-:W-:-:S03]  /*0180*/  @!P0 IMAD.WIDE R4, R11, 0x4, R2 ;  /* 0x000000040b048825 */ /* 0x000fc600078e0202 */
[----:B------:R-:W-:Y:S02]  /*0190*/  ISETP.GE.AND P1, PT, R8, R15, PT ;  /* 0x0000000f0800720c */ /* 0x000fe40003f26270 */
[----:B--2---:R1:W-:Y:S11]  /*01a0*/  @!P0 STG.E desc[UR4][R4.64], R7 ;  /* 0x0000000704008986 */ /* 0x0043f6000c101904 */
[----:B------:R-:W-:Y:S05]  /*01b0*/  @P1 EXIT ;  /* 0x000000000000194d */ /* 0x000fea0003800000 */
[----:B-1----:R-:W0:Y:S01]  /*01c0*/  LDC.64 R2, c[0x0][0x380] ;  /* 0x0000e000ff027b82 */ /* 0x002e220000000a00 */
[----:B------:R-:W1:Y:S02]  /*01d0*/  LDCU UR6, c[0x0][0x390] ;  /* 0x00007200ff0677ac */ /* 0x000e640008000800 */
[----:B-1----:R-:W-:-:S04]  /*01e0*/  IMAD R5, R8, UR6, RZ ;  /* 0x0000000608057c24 */ /* 0x002fc8000f8e02ff */
[----:B0-----:R-:W-:-:S05]  /*01f0*/  IMAD.WIDE R2, R5, 0x4, R2 ;  /* 0x0000000405027825 */ /* 0x001fca00078e0202 */
[----:B------:R-:W2:Y:S01]  /*0200*/  LDG.E R7, desc[UR4][R2.64+0x4] ;  /* 0x0000040402077981 */ /* 0x000ea2000c1e1900 */
[----:B------:R-:W-:-:S03]  /*0210*/  IMAD.WIDE R4, R0, 0x4, R2 ;  /* 0x0000000400047825 */ /* 0x000fc600078e0202 */
[----:B--2---:R-:W-:Y:S04]  /*0220*/  STG.E desc[UR4][R2.64], R7 ;  /* 0x0000000702007986 */ /* 0x004fe8000c101904 */
[----:B------:R-:W2:Y:S04]  /*0230*/  LDG.E R9, desc[UR4][R4.64+-0x8] ;  /* 0xfffff80404097981 */ /* 0x000ea8000c1e1900 */
[----:B--2---:R-:W-:Y:S01]  /*0240*/  STG.E desc[UR4][R4.64+-0x4], R9 ;  /* 0xfffffc0904007986 */ /* 0x004fe2000c101904 */
[----:B------:R-:W-:Y:S05]  /*0250*/  EXIT ;  /* 0x000000000000794d */ /* 0x000fea0003800000 */
.L_x_2:
        /* <DEDUP_REMOVED lines=10> */
.L_x_75:


//--------------------- .text._Z21k_setBoundaryPressurePfiii --------------------------
	.section	.text._Z21k_setBoundaryPressurePfiii,"ax",@progbits
	.align	128
        .global         _Z21k_setBoundaryPressurePfiii
        .type           _Z21k_setBoundaryPressurePfiii,@function
        .size           _Z21k_setBoundaryPressurePfiii,(.L_x_76 - _Z21k_setBoundaryPressurePfiii)
        .other          _Z21k_setBoundaryPressurePfiii,@"STO_CUDA_ENTRY STV_DEFAULT"
_Z21k_setBoundaryPressurePfiii:
.text._Z21k_setBoundaryPressurePfiii:
[----:B------:R-:W-:Y:S01]  /*0000*/  LDC R1, c[0x0][0x37c] ;  /* 0x0000df00ff017b82 */ /* 0x000fe20000000800 */
[----:B------:R-:W0:Y:S07]  /*0010*/  S2R R0, SR_TID.X ;  /* 0x0000000000007919 */ /* 0x000e2e0000002100 */
[----:B------:R-:W0:Y:S01]  /*0020*/  S2UR UR4, SR_CTAID.X ;  /* 0x00000000000479c3 */ /* 0x000e220000002500 */
[----:B------:R-:W1:Y:S07]  /*0030*/  LDCU UR7, c[0x0][0x388] ;  /* 0x00007100ff0777ac */ /* 0x000e6e0008000800 */
[----:B------:R-:W0:Y:S08]  /*0040*/  LDC R7, c[0x0][0x360] ;  /* 0x0000d800ff077b82 */ /* 0x000e300000000800 */
[----:B------:R-:W2:Y:S01]  /*0050*/  LDC R17, c[0x0][0x38c] ;  /* 0x0000e300ff117b82 */ /* 0x000ea20000000800 */
[----:B0-----:R-:W-:Y:S01]  /*0060*/  IMAD R7, R7, UR4, R0 ;  /* 0x0000000407077c24 */ /* 0x001fe2000f8e0200 */
[----:B------:R-:W0:Y:S04]  /*0070*/  LDCU.64 UR4, c[0x0][0x358] ;  /* 0x00006b00ff0477ac */ /* 0x000e280008000a00 */
[----:B-1----:R-:W-:-:S13]  /*0080*/  ISETP.GE.AND P0, PT, R7, UR7, PT ;  /* 0x0000000707007c0c */ /* 0x002fda000bf06270 */
[----:B------:R-:W1:Y:S08]  /*0090*/  @!P0 LDC R15, c[0x0][0x390] ;  /* 0x0000e400ff0f8b82 */ /* 0x000e700000000800 */
[----:B------:R-:W3:Y:S01]  /*00a0*/  @!P0 LDC.64 R4, c[0x0][0x380] ;  /* 0x0000e000ff048b82 */ /* 0x000ee20000000a00 */
[----:B-1----:R-:W-:-:S05]  /*00b0*/  @!P0 IADD3 R3, PT, PT, R7, R15, RZ ;  /* 0x0000000f07038210 */ /* 0x002fca0007ffe0ff */
[----:B---3--:R-:W-:-:S05]  /*00c0*/  @!P0 IMAD.WIDE R2, R3, 0x4, R4 ;  /* 0x0000000403028825 */ /* 0x008fca00078e0204 */
[----:B0-----:R-:W3:Y:S01]  /*00d0*/  @!P0 LDG.E R9, desc[UR4][R2.64] ;  /* 0x0000000402098981 */ /* 0x001ee2000c1e1900 */
[----:B--2---:R-:W-:Y:S01]  /*00e0*/  @!P0 IADD3 R0, PT, PT, R17, -0x2, RZ ;  /* 0xfffffffe11008810 */ /* 0x004fe20007ffe0ff */
[----:B------:R-:W-:-:S04]  /*00f0*/  @!P0 IMAD.WIDE R4, R7, 0x4, R4 ;  /* 0x0000000407048825 */ /* 0x000fc800078e0204 */
[----:B------:R-:W-:-:S04]  /*0100*/  @!P0 IMAD R7, R0, R15, RZ ;  /* 0x0000000f00078224 */ /* 0x000fc800078e02ff */
        /* <DEDUP_REMOVED lines=12> */
[----:B------:R-:W1:Y:S01]  /*01d0*/  LDCU UR6, c[0x0][0x390] ;  /* 0x00007200ff0677ac */ /* 0x000e620008000800 */
[----:B------:R-:W2:Y:S01]  /*01e0*/  LDCU.64 UR8, c[0x0][0x380] ;  /* 0x00007000ff0877ac */ /* 0x000ea20008000a00 */
[----:B-1----:R-:W-:-:S04]  /*01f0*/  IMAD R5, R0, UR6, RZ ;  /* 0x0000000600057c24 */ /* 0x002fc8000f8e02ff */
[----:B0-----:R-:W-:-:S05]  /*0200*/  IMAD.WIDE R2, R5, 0x4, R2 ;  /* 0x0000000405027825 */ /* 0x001fca00078e0202 */
[----:B------:R-:W3:Y:S01]  /*0210*/  LDG.E R7, desc[UR4][R2.64+0x4] ;  /* 0x0000040402077981 */ /* 0x000ee2000c1e1900 */
[----:B------:R-:W-:Y:S02]  /*0220*/  USHF.R.S32.HI UR6, URZ, 0x1f, UR7 ;  /* 0x0000001fff067899 */ /* 0x000fe40008011407 */
[----:B------:R-:W-:-:S04]  /*0230*/  IADD3 R0, P0, PT, R5, UR7, RZ ;  /* 0x0000000705007c10 */ /* 0x000fc8000ff1e0ff */
[----:B------:R-:W-:Y:S02]  /*0240*/  LEA.HI.X.SX32 R5, R5, UR6, 0x1, P0 ;  /* 0x0000000605057c11 */ /* 0x000fe400080f0eff */
[----:B--2---:R-:W-:-:S04]  /*0250*/  LEA R4, P0, R0, UR8, 0x2 ;  /* 0x0000000800047c11 */ /* 0x004fc8000f8010ff */
[----:B------:R-:W-:Y:S01]  /*0260*/  LEA.HI.X R5, R0, UR9, R5, 0x2, P0 ;  /* 0x0000000900057c11 */ /* 0x000fe200080f1405 */
[----:B---3--:R-:W-:Y:S04]  /*0270*/  STG.E desc[UR4][R2.64], R7 ;  /* 0x0000000702007986 */ /* 0x008fe8000c101904 */
[----:B------:R-:W2:Y:S04]  /*0280*/  LDG.E R9, desc[UR4][R4.64+-0x8] ;  /* 0xfffff80404097981 */ /* 0x000ea8000c1e1900 */
[----:B--2---:R-:W-:Y:S01]  /*0290*/  STG.E desc[UR4][R4.64+-0x4], R9 ;  /* 0xfffffc0904007986 */ /* 0x004fe2000c101904 */
[----:B------:R-:W-:Y:S05]  /*02a0*/  EXIT ;  /* 0x000000000000794d */ /* 0x000fea0003800000 */
.L_x_3:
        /* <DEDUP_REMOVED lines=13> */
.L_x_76:


//--------------------- .text._Z16k_setBoundaryVelPfS_iii --------------------------
	.section	.text._Z16k_setBoundaryVelPfS_iii,"ax",@progbits
	.align	128
        .global         _Z16k_setBoundaryVelPfS_iii
        .type           _Z16k_setBoundaryVelPfS_iii,@function
        .size           _Z16k_setBoundaryVelPfS_iii,(.L_x_77 - _Z16k_setBoundaryVelPfS_iii)
        .other          _Z16k_setBoundaryVelPfS_iii,@"STO_CUDA_ENTRY STV_DEFAULT"
_Z16k_setBoundaryVelPfS_iii:
.text._Z16k_setBoundaryVelPfS_iii:
[----:B------:R-:W-:Y:S01]  /*0000*/  LDC R1, c[0x0][0x37c] ;  /* 0x0000df00ff017b82 */ /* 0x000fe20000000800 */
[----:B------:R-:W0:Y:S07]  /*0010*/  S2R R0, SR_TID.X ;  /* 0x0000000000007919 */ /* 0x000e2e0000002100 */
[----:B------:R-:W0:Y:S01]  /*0020*/  S2UR UR4, SR_CTAID.X ;  /* 0x00000000000479c3 */ /* 0x000e220000002500 */
[----:B------:R-:W1:Y:S01]  /*0030*/  LDCU UR8, c[0x0][0x390] ;  /* 0x00007200ff0877ac */ /* 0x000e620008000800 */
[----:B------:R-:W-:Y:S01]  /*0040*/  BSSY.RECONVERGENT B0, `(.L_x_4) ;  /* 0x0000023000007945 */ /* 0x000fe20003800200 */
[----:B------:R-:W2:Y:S01]  /*0050*/  S2R R3, SR_TID.Y ;  /* 0x0000000000037919 */ /* 0x000ea20000002200 */
[----:B------:R-:W3:Y:S04]  /*0060*/  LDCU.64 UR6, c[0x0][0x358] ;  /* 0x00006b00ff0677ac */ /* 0x000ee80008000a00 */
[----:B------:R-:W0:Y:S08]  /*0070*/  LDC R11, c[0x0][0x360] ;  /* 0x0000d800ff0b7b82 */ /* 0x000e300000000800 */
[----:B------:R-:W2:Y:S08]  /*0080*/  S2UR UR5, SR_CTAID.Y ;  /* 0x00000000000579c3 */ /* 0x000eb00000002600 */
[----:B------:R-:W2:Y:S01]  /*0090*/  LDC R2, c[0x0][0x364] ;  /* 0x0000d900ff027b82 */ /* 0x000ea20000000800 */
[----:B0-----:R-:W-:-:S05]  /*00a0*/  IMAD R11, R11, UR4, R0 ;  /* 0x000000040b0b7c24 */ /* 0x001fca000f8e0200 */
[----:B-1----:R-:W-:Y:S01]  /*00b0*/  ISETP.GE.AND P0, PT, R11, UR8, PT ;  /* 0x000000080b007c0c */ /* 0x002fe2000bf06270 */
[----:B--2---:R-:W-:-:S12]  /*00c0*/  IMAD R0, R2, UR5, R3 ;  /* 0x0000000502007c24 */ /* 0x004fd8000f8e0203 */
[----:B---3--:R-:W-:Y:S05]  /*00d0*/  @P0 BRA `(.L_x_5) ;  /* 0x0000000000640947 */ /* 0x008fea0003800000 */
[----:B------:R-:W0:Y:S01]  /*00e0*/  LDC R19, c[0x0][0x398] ;  /* 0x0000e600ff137b82 */ /* 0x000e220000000800 */
[----:B------:R-:W1:Y:S07]  /*00f0*/  LDCU UR4, c[0x0][0x394] ;  /* 0x00007280ff0477ac */ /* 0x000e6e0008000800 */
[----:B------:R-:W2:Y:S08]  /*0100*/  LDC.64 R4, c[0x0][0x380] ;  /* 0x0000e000ff047b82 */ /* 0x000eb00000000a00 */
[----:B------:R-:W3:Y:S01]  /*0110*/  LDC.64 R8, c[0x0][0x388] ;  /* 0x0000e200ff087b82 */ /* 0x000ee20000000a00 */
[----:B0-----:R-:W-:-:S05]  /*0120*/  IADD3 R7, PT, PT, R11, R19, RZ ;  /* 0x000000130b077210 */ /* 0x001fca0007ffe0ff */
[----:B--2---:R-:W-:-:S05]  /*0130*/  IMAD.WIDE R2, R7, 0x4, R4 ;  /* 0x0000000407027825 */ /* 0x004fca00078e0204 */
[----:B------:R-:W2:Y:S01]  /*0140*/  LDG.E R13, desc[UR6][R2.64] ;  /* 0x00000006020d7981 */ /* 0x000ea2000c1e1900 */
[----:B------:R-:W-:-:S04]  /*0150*/  IMAD.WIDE R4, R11, 0x4, R4 ;  /* 0x000000040b047825 */ /* 0x000fc800078e0204 */
[--C-:B---3--:R-:W-:Y:S01]  /*0160*/  IMAD.WIDE R6, R7, 0x4, R8.reuse ;  /* 0x0000000407067825 */ /* 0x108fe200078e0208 */
[----:B-1----:R-:W-:Y:S01]  /*0170*/  UIADD3 UR4, UPT, UPT, UR4, -0x2, URZ ;  /* 0xfffffffe04047890 */ /* 0x002fe2000fffe0ff */
[----:B--2---:R0:W-:Y:S04]  /*0180*/  STG.E desc[UR6][R4.64], R13 ;  /* 0x0000000d04007986 */ /* 0x0041e8000c101906 */
[----:B------:R-:W2:Y:S01]  /*0190*/  LDG.E R6, desc[UR6][R6.64] ;  /* 0x0000000606067981 */ /* 0x000ea2000c1e1900 */
[----:B------:R-:W-:Y:S02]  /*01a0*/  IMAD R15, R19, UR4, RZ ;  /* 0x00000004130f7c24 */ /* 0x000fe4000f8e02ff */
[----:B------:R-:W-:-:S04]  /*01b0*/  IMAD.WIDE R8, R11, 0x4, R8 ;  /* 0x000000040b087825 */ /* 0x000fc800078e0208 */
[----:B------:R-:W-:-:S04]  /*01c0*/  IMAD.WIDE R2, R15, 0x4, R4 ;  /* 0x000000040f027825 */ /* 0x000fc800078e0204 */
[----:B--2---:R-:W-:-:S05]  /*01d0*/  FADD R21, -R6, -RZ ;  /* 0x800000ff06157221 */ /* 0x004fca0000000100 */
[----:B------:R1:W-:Y:S04]  /*01e0*/  STG.E desc[UR6][R8.64], R21 ;  /* 0x0000001508007986 */ /* 0x0003e8000c101906 */
[----:B------:R-:W2:Y:S01]  /*01f0*/  LDG.E R17, desc[UR6][R2.64] ;  /* 0x0000000602117981 */ /* 0x000ea2000c1e1900 */
[----:B------:R-:W-:-:S04]  /*0200*/  IMAD.WIDE R10, R19, 0x4, R2 ;  /* 0x00000004130a7825 */ /* 0x000fc800078e0202 */
[----:B0-----:R-:W-:Y:S01]  /*0210*/  IMAD.WIDE R4, R15, 0x4, R8 ;  /* 0x000000040f047825 */ /* 0x001fe200078e0208 */
[----:B--2---:R1:W-:Y:S04]  /*0220*/  STG.E desc[UR6][R10.64], R17 ;  /* 0x000000110a007986 */ /* 0x0043e8000c101906 */
[----:B------:R-:W2:Y:S01]  /*0230*/  LDG.E R12, desc[UR6][R4.64] ;  /* 0x00000006040c7981 */ /* 0x000ea2000c1e1900 */
[----:B------:R-:W-:-:S04]  /*0240*/  IMAD.WIDE R6, R19, 0x4, R4 ;  /* 0x0000000413067825 */ /* 0x000fc800078e0204 */
[----:B--2---:R-:W-:-:S05]  /*0250*/  FADD R13, -R12, -RZ ;  /* 0x800000ff0c0d7221 */ /* 0x004fca0000000100 */
[----:B------:R1:W-:Y:S02]  /*0260*/  STG.E desc[UR6][R6.64], R13 ;  /* 0x0000000d06007986 */ /* 0x0003e4000c101906 */
.L_x_5:
[----:B------:R-:W-:Y:S05]  /*0270*/  BSYNC.RECONVERGENT B0 ;  /* 0x0000000000007941 */ /* 0x000fea0003800200 */
.L_x_4:
[----:B------:R-:W0:Y:S02]  /*0280*/  LDCU UR4, c[0x0][0x394] ;  /* 0x00007280ff0477ac */ /* 0x000e240008000800 */
[----:B0-----:R-:W-:-:S13]  /*0290*/  ISETP.GE.AND P0, PT, R0, UR4, PT ;  /* 0x0000000400007c0c */ /* 0x001fda000bf06270 */
[----:B------:R-:W-:Y:S05]  /*02a0*/  @P0 EXIT ;  /* 0x000000000000094d */ /* 0x000fea0003800000 */
[----:B------:R-:W0:Y:S01]  /*02b0*/  LDC.64 R2, c[0x0][0x380] ;  /* 0x0000e000ff027b82 */ /* 0x000e220000000a00 */
[----:B------:R-:W1:Y:S01]  /*02c0*/  LDCU UR4, c[0x0][0x398] ;  /* 0x00007300ff0477ac */ /* 0x000e620008000800 */
[----:B------:R-:W2:Y:S06]  /*02d0*/  LDCU.128 UR12, c[0x0][0x380] ;  /* 0x00007000ff0c77ac */ /* 0x000eac0008000c00 */
[----:B------:R-:W3:Y:S01]  /*02e0*/  LDC.64 R4, c[0x0][0x388] ;  /* 0x0000e200ff047b82 */ /* 0x000ee20000000a00 */
[----:B-1----:R-:W-:-:S04]  /*02f0*/  IMAD R7, R0, UR4, RZ ;  /* 0x0000000400077c24 */ /* 0x002fc8000f8e02ff */
[----:B0-----:R-:W-:-:S05]  /*0300*/  IMAD.WIDE R2, R7, 0x4, R2 ;  /* 0x0000000407027825 */ /* 0x001fca00078e0202 */
[----:B------:R-:W4:Y:S01]  /*0310*/  LDG.E R0, desc[UR6][R2.64+0x4] ;  /* 0x0000040602007981 */ /* 0x000f22000c1e1900 */
[C---:B---3--:R-:W-:Y:S01]  /*0320*/  IMAD.WIDE R4, R7.reuse, 0x4, R4 ;  /* 0x0000000407047825 */ /* 0x048fe200078e0204 */
[----:B------:R-:W-:Y:S02]  /*0330*/  USHF.R.S32.HI UR4, URZ, 0x1f, UR8 ;  /* 0x0000001fff047899 */ /* 0x000fe40008011408 */
[----:B------:R-:W-:Y:S01]  /*0340*/  IADD3 R10, P0, PT, R7, UR8, RZ ;  /* 0x00000008070a7c10 */ /* 0x000fe2000ff1e0ff */
[----:B----4-:R-:W-:-:S05]  /*0350*/  FADD R11, -R0, -RZ ;  /* 0x800000ff000b7221 */ /* 0x010fca0000000100 */
[----:B------:R0:W-:Y:S04]  /*0360*/  STG.E desc[UR6][R2.64], R11 ;  /* 0x0000000b02007986 */ /* 0x0001e8000c101906 */
[----:B------:R-:W3:Y:S01]  /*0370*/  LDG.E R9, desc[UR6][R4.64+0x4] ;  /* 0x0000040604097981 */ /* 0x000ee2000c1e1900 */
[----:B------:R-:W-:Y:S02]  /*0380*/  LEA.HI.X.SX32 R7, R7, UR4, 0x1, P0 ;  /* 0x0000000407077c11 */ /* 0x000fe400080f0eff */
[C---:B------:R-:W-:Y:S02]  /*0390*/  SHF.L.U32 R8, R10.reuse, 0x2, RZ ;  /* 0x000000020a087819 */ /* 0x040fe400000006ff */
[----:B------:R-:W-:Y:S02]  /*03a0*/  SHF.L.U64.HI R10, R10, 0x2, R7 ;  /* 0x000000020a0a7819 */ /* 0x000fe40000010207 */
[----:B--2---:R-:W-:-:S04]  /*03b0*/  IADD3 R6, P0, PT, R8, UR12, RZ ;  /* 0x0000000c08067c10 */ /* 0x004fc8000ff1e0ff */
[----:B------:R-:W-:Y:S01]  /*03c0*/  IADD3.X R7, PT, PT, R10, UR13, RZ, P0, !PT ;  /* 0x0000000d0a077c10 */ /* 0x000fe200087fe4ff */
[----:B---3--:R-:W-:Y:S04]  /*03d0*/  STG.E desc[UR6][R4.64], R9 ;  /* 0x0000000904007986 */ /* 0x008fe8000c101906 */
[----:B------:R-:W2:Y:S01]  /*03e0*/  LDG.E R0, desc[UR6][R6.64+-0x8] ;  /* 0xfffff80606007981 */ /* 0x000ea2000c1e1900 */
[----:B0-----:R-:W-:-:S04]  /*03f0*/  IADD3 R2, P0, PT, R8, UR14, RZ ;  /* 0x0000000e08027c10 */ /* 0x001fc8000ff1e0ff */
[----:B------:R-:W-:Y:S01]  /*0400*/  IADD3.X R3, PT, PT, R10, UR15, RZ, P0, !PT ;  /* 0x0000000f0a037c10 */ /* 0x000fe200087fe4ff */
[----:B--2---:R-:W-:-:S05]  /*0410*/  FADD R13, -R0, -RZ ;  /* 0x800000ff000d7221 */ /* 0x004fca0000000100 */
[----:B------:R-:W-:Y:S04]  /*0420*/  STG.E desc[UR6][R6.64+-0x4], R13 ;  /* 0xfffffc0d06007986 */ /* 0x000fe8000c101906 */
[----:B------:R-:W2:Y:S04]  /*0430*/  LDG.E R11, desc[UR6][R2.64+-0x8] ;  /* 0xfffff806020b7981 */ /* 0x000ea8000c1e1900 */
[----:B--2---:R-:W-:Y:S01]  /*0440*/  STG.E desc[UR6][R2.64+-0x4], R11 ;  /* 0xfffffc0b02007986 */ /* 0x004fe2000c101906 */
[----:B------:R-:W-:Y:S05]  /*0450*/  EXIT ;  /* 0x000000000000794d */ /* 0x000fea0003800000 */
.L_x_6:
        /* <DEDUP_REMOVED lines=10> */
.L_x_77:


//--------------------- .text._Z18k_subtractGradientPfS_PKfiii --------------------------
	.section	.text._Z18k_subtractGradientPfS_PKfiii,"ax",@progbits
	.align	128
        .global         _Z18k_subtractGradientPfS_PKfiii
        .type           _Z18k_subtractGradientPfS_PKfiii,@function
        .size           _Z18k_subtractGradientPfS_PKfiii,(.L_x_78 - _Z18k_subtractGradientPfS_PKfiii)
        .other          _Z18k_subtractGradientPfS_PKfiii,@"STO_CUDA_ENTRY STV_DEFAULT"
_Z18k_subtractGradientPfS_PKfiii:
.text._Z18k_subtractGradientPfS_PKfiii:
        /* <DEDUP_REMOVED lines=13> */
[----:B------:R-:W0:Y:S01]  /*00d0*/  LDC R8, c[0x0][0x3a0] ;  /* 0x0000e800ff087b82 */ /* 0x000e220000000800 */
[----:B------:R-:W1:Y:S07]  /*00e0*/  LDCU.64 UR4, c[0x0][0x358] ;  /* 0x00006b00ff0477ac */ /* 0x000e6e0008000a00 */
[----:B------:R-:W2:Y:S08]  /*00f0*/  LDC.64 R10, c[0x0][0x390] ;  /* 0x0000e400ff0a7b82 */ /* 0x000eb00000000a00 */
[----:B------:R-:W3:Y:S01]  /*0100*/  LDC.64 R2, c[0x0][0x380] ;  /* 0x0000e000ff027b82 */ /* 0x000ee20000000a00 */
[----:B0-----:R-:W-:-:S07]  /*0110*/  IMAD R13, R5, R8, R0 ;  /* 0x00000008050d7224 */ /* 0x001fce00078e0200 */
[----:B------:R-:W0:Y:S01]  /*0120*/  LDC.64 R4, c[0x0][0x388] ;  /* 0x0000e200ff047b82 */ /* 0x000e220000000a00 */
[----:B--2---:R-:W-:-:S05]  /*0130*/  IMAD.WIDE R6, R13, 0x4, R10 ;  /* 0x000000040d067825 */ /* 0x004fca00078e020a */
[----:B-1----:R-:W2:Y:S01]  /*0140*/  LDG.E.CONSTANT R0, desc[UR4][R6.64+0x4] ;  /* 0x0000040406007981 */ /* 0x002ea2000c1e9900 */
[----:B---3--:R-:W-:-:S03]  /*0150*/  IMAD.WIDE R2, R13, 0x4, R2 ;  /* 0x000000040d027825 */ /* 0x008fc600078e0202 */
[----:B------:R-:W2:Y:S04]  /*0160*/  LDG.E.CONSTANT R15, desc[UR4][R6.64+-0x4] ;  /* 0xfffffc04060f7981 */ /* 0x000ea8000c1e9900 */
[----:B------:R-:W3:Y:S01]  /*0170*/  LDG.E R17, desc[UR4][R2.64] ;  /* 0x0000000402117981 */ /* 0x000ee2000c1e1900 */
[----:B------:R-:W-:-:S05]  /*0180*/  IADD3 R9, PT, PT, R13, -R8, RZ ;  /* 0x800000080d097210 */ /* 0x000fca0007ffe0ff */
[----:B------:R-:W-:-:S04]  /*0190*/  IMAD.WIDE R10, R9, 0x4, R10 ;  /* 0x00000004090a7825 */ /* 0x000fc800078e020a */
[----:B------:R-:W-:Y:S02]  /*01a0*/  IMAD.WIDE R8, R8, 0x4, R6 ;  /* 0x0000000408087825 */ /* 0x000fe400078e0206 */
[----:B------:R-:W4:Y:S02]  /*01b0*/  LDG.E.CONSTANT R11, desc[UR4][R10.64] ;  /* 0x000000040a0b7981 */ /* 0x000f24000c1e9900 */
[----:B0-----:R-:W-:Y:S02]  /*01c0*/  IMAD.WIDE R4, R13, 0x4, R4 ;  /* 0x000000040d047825 */ /* 0x001fe400078e0204 */
[----:B------:R-:W4:Y:S02]  /*01d0*/  LDG.E.CONSTANT R8, desc[UR4][R8.64] ;  /* 0x0000000408087981 */ /* 0x000f24000c1e9900 */
[----:B--2---:R-:W-:-:S04]  /*01e0*/  FADD R0, R0, -R15 ;  /* 0x8000000f00007221 */ /* 0x004fc80000000000 */
[----:B---3--:R-:W-:-:S05]  /*01f0*/  FFMA R17, R0, -0.5, R17 ;  /* 0xbf00000000117823 */ /* 0x008fca0000000011 */
[----:B------:R-:W-:Y:S04]  /*0200*/  STG.E desc[UR4][R2.64], R17 ;  /* 0x0000001102007986 */ /* 0x000fe8000c101904 */
[----:B------:R-:W2:Y:S01]  /*0210*/  LDG.E R7, desc[UR4][R4.64] ;  /* 0x0000000404077981 */ /* 0x000ea2000c1e1900 */
[----:B----4-:R-:W-:-:S04]  /*0220*/  FADD R0, R8, -R11 ;  /* 0x8000000b08007221 */ /* 0x010fc80000000000 */
[----:B--2---:R-:W-:-:S05]  /*0230*/  FFMA R7, R0, -0.5, R7 ;  /* 0xbf00000000077823 */ /* 0x004fca0000000007 */
[----:B------:R-:W-:Y:S01]  /*0240*/  STG.E desc[UR4][R4.64], R7 ;  /* 0x0000000704007986 */ /* 0x000fe2000c101904 */
[----:B------:R-:W-:Y:S05]  /*0250*/  EXIT ;  /* 0x000000000000794d */ /* 0x000fea0003800000 */
.L_x_7:
        /* <DEDUP_REMOVED lines=10> */
.L_x_78:


//--------------------- .text._Z12k_divergencePKfS0_Pfiii --------------------------
	.section	.text._Z12k_divergencePKfS0_Pfiii,"ax",@progbits
	.align	128
        .global         _Z12k_divergencePKfS0_Pfiii
        .type           _Z12k_divergencePKfS0_Pfiii,@function
        .size           _Z12k_divergencePKfS0_Pfiii,(.L_x_79 - _Z12k_divergencePKfS0_Pfiii)
        .other          _Z12k_divergencePKfS0_Pfiii,@"STO_CUDA_ENTRY STV_DEFAULT"
_Z12k_divergencePKfS0_Pfiii:
.text._Z12k_divergencePKfS0_Pfiii:
        /* <DEDUP_REMOVED lines=14> */
[----:B------:R-:W1:Y:S01]  /*00e0*/  LDC.64 R6, c[0x0][0x388] ;  /* 0x0000e200ff067b82 */ /* 0x000e620000000a00 */
[----:B------:R-:W2:Y:S07]  /*00f0*/  LDCU.64 UR4, c[0x0][0x358] ;  /* 0x00006b00ff0477ac */ /* 0x000eae0008000a00 */
[----:B------:R-:W3:Y:S01]  /*0100*/  LDC.64 R2, c[0x0][0x380] ;  /* 0x0000e000ff027b82 */ /* 0x000ee20000000a00 */
[----:B0-----:R-:W-:-:S05]  /*0110*/  IMAD R11, R5, UR6, R0 ;  /* 0x00000006050b7c24 */ /* 0x001fca000f8e0200 */
[C---:B------:R-:W-:Y:S02]  /*0120*/  IADD3 R5, PT, PT, R11.reuse, UR6, RZ ;  /* 0x000000060b057c10 */ /* 0x040fe4000fffe0ff */
[----:B------:R-:W-:-:S03]  /*0130*/  IADD3 R9, PT, PT, R11, -UR6, RZ ;  /* 0x800000060b097c10 */ /* 0x000fc6000fffe0ff */
[----:B-1----:R-:W-:-:S04]  /*0140*/  IMAD.WIDE R4, R5, 0x4, R6 ;  /* 0x0000000405047825 */ /* 0x002fc800078e0206 */
[----:B------:R-:W-:Y:S02]  /*0150*/  IMAD.WIDE R6, R9, 0x4, R6 ;  /* 0x0000000409067825 */ /* 0x000fe400078e0206 */
[----:B--2---:R-:W2:Y:S01]  /*0160*/  LDG.E.CONSTANT R4, desc[UR4][R4.64] ;  /* 0x0000000404047981 */ /* 0x004ea2000c1e9900 */
[----:B------:R-:W0:Y:S01]  /*0170*/  LDC.64 R8, c[0x0][0x390] ;  /* 0x0000e400ff087b82 */ /* 0x000e220000000a00 */
[C---:B---3--:R-:W-:Y:S02]  /*0180*/  IMAD.WIDE R2, R11.reuse, 0x4, R2 ;  /* 0x000000040b027825 */ /* 0x048fe400078e0202 */
[----:B------:R-:W2:Y:S04]  /*0190*/  LDG.E.CONSTANT R7, desc[UR4][R6.64] ;  /* 0x0000000406077981 */ /* 0x000ea8000c1e9900 */
[----:B------:R-:W3:Y:S04]  /*01a0*/  LDG.E.CONSTANT R0, desc[UR4][R2.64+0x4] ;  /* 0x0000040402007981 */ /* 0x000ee8000c1e9900 */
[----:B------:R-:W3:Y:S01]  /*01b0*/  LDG.E.CONSTANT R13, desc[UR4][R2.64+-0x4] ;  /* 0xfffffc04020d7981 */ /* 0x000ee2000c1e9900 */
[----:B0-----:R-:W-:-:S04]  /*01c0*/  IMAD.WIDE R8, R11, 0x4, R8 ;  /* 0x000000040b087825 */ /* 0x001fc800078e0208 */
[----:B---3--:R-:W-:Y:S01]  /*01d0*/  FADD R0, R0, -R13 ;  /* 0x8000000d00007221 */ /* 0x008fe20000000000 */
[----:B--2---:R-:W-:-:S04]  /*01e0*/  FADD R13, R4, -R7 ;  /* 0x80000007040d7221 */ /* 0x004fc80000000000 */
[----:B------:R-:W-:-:S04]  /*01f0*/  FADD R0, R0, R13 ;  /* 0x0000000d00007221 */ /* 0x000fc80000000000 */
[----:B------:R-:W-:-:S05]  /*0200*/  FMUL R11, R0, 0.5 ;  /* 0x3f000000000b7820 */ /* 0x000fca0000400000 */
[----:B------:R-:W-:Y:S01]  /*0210*/  STG.E desc[UR4][R8.64], R11 ;  /* 0x0000000b08007986 */ /* 0x000fe2000c101904 */
[----:B------:R-:W-:Y:S05]  /*0220*/  EXIT ;  /* 0x000000000000794d */ /* 0x000fea0003800000 */
.L_x_8:
        /* <DEDUP_REMOVED lines=13> */
.L_x_79:


//--------------------- .text._Z9jacobiDyePK6uchar4PS_iiif --------------------------
	.section	.text._Z9jacobiDyePK6uchar4PS_iiif,"ax",@progbits
	.align	128
        .global         _Z9jacobiDyePK6uchar4PS_iiif
        .type           _Z9jacobiDyePK6uchar4PS_iiif,@function
        .size           _Z9jacobiDyePK6uchar4PS_iiif,(.L_x_68 - _Z9jacobiDyePK6uchar4PS_iiif)
        .other          _Z9jacobiDyePK6uchar4PS_iiif,@"STO_CUDA_ENTRY STV_DEFAULT"
_Z9jacobiDyePK6uchar4PS_iiif:
.text._Z9jacobiDyePK6uchar4PS_iiif:
[----:B------:R-:W-:Y:S01]  /*0000*/  LDC R1, c[0x0][0x37c] ;  /* 0x0000df00ff017b82 */ /* 0x000fe20000000800 */
[----:B------:R-:W0:Y:S07]  /*0010*/  S2R R3, SR_TID.Y ;  /* 0x0000000000037919 */ /* 0x000e2e0000002200 */
[----:B------:R-:W1:Y:S01]  /*0020*/  LDC R5, c[0x0][0x360] ;  /* 0x0000d800ff057b82 */ /* 0x000e620000000800 */
[----:B------:R-:W2:Y:S01]  /*0030*/  LDCU.64 UR4, c[0x0][0x390] ;  /* 0x00007200ff0477ac */ /* 0x000ea20008000a00 */
[----:B------:R-:W1:Y:S06]  /*0040*/  S2R R2, SR_TID.X ;  /* 0x0000000000027919 */ /* 0x000e6c0000002100 */
[----:B------:R-:W0:Y:S08]  /*0050*/  S2UR UR7, SR_CTAID.Y ;  /* 0x00000000000779c3 */ /* 0x000e300000002600 */
[----:B------:R-:W0:Y:S01]  /*0060*/  LDC R0, c[0x0][0x364] ;  /* 0x0000d900ff007b82 */ /* 0x000e220000000800 */
[----:B--2---:R-:W-:-:S02]  /*0070*/  UIADD3 UR4, UPT, UPT, UR4, -0x1, URZ ;  /* 0xffffffff04047890 */ /* 0x004fc4000fffe0ff */
[----:B------:R-:W-:-:S05]  /*0080*/  UIADD3 UR5, UPT, UPT, UR5, -0x1, URZ ;  /* 0xffffffff05057890 */ /* 0x000fca000fffe0ff */
[----:B------:R-:W1:Y:S01]  /*0090*/  S2UR UR6, SR_CTAID.X ;  /* 0x00000000000679c3 */ /* 0x000e620000002500 */
[----:B0-----:R-:W-:-:S05]  /*00a0*/  IMAD R0, R0, UR7, R3 ;  /* 0x0000000700007c24 */ /* 0x001fca000f8e0203 */
[----:B------:R-:W-:Y:S01]  /*00b0*/  ISETP.NE.AND P0, PT, R0, RZ, PT ;  /* 0x000000ff0000720c */ /* 0x000fe20003f05270 */
[----:B-1----:R-:W-:-:S05]  /*00c0*/  IMAD R5, R5, UR6, R2 ;  /* 0x0000000605057c24 */ /* 0x002fca000f8e0202 */
[----:B------:R-:W-:-:S04]  /*00d0*/  ISETP.LT.OR P0, PT, R5, 0x1, !P0 ;  /* 0x000000010500780c */ /* 0x000fc80004701670 */
[----:B------:R-:W-:-:S04]  /*00e0*/  ISETP.GE.OR P0, PT, R5, UR4, P0 ;  /* 0x0000000405007c0c */ /* 0x000fc80008706670 */
[----:B------:R-:W-:-:S13]  /*00f0*/  ISETP.GE.OR P0, PT, R0, UR5, P0 ;  /* 0x0000000500007c0c */ /* 0x000fda0008706670 */
[----:B------:R-:W-:Y:S05]  /*0100*/  @P0 EXIT ;  /* 0x000000000000094d */ /* 0x000fea0003800000 */
[----:B------:R-:W0:Y:S01]  /*0110*/  LDC.64 R2, c[0x0][0x398] ;  /* 0x0000e600ff027b82 */ /* 0x000e220000000a00 */
[----:B------:R-:W1:Y:S07]  /*0120*/  LDCU.64 UR4, c[0x0][0x358] ;  /* 0x00006b00ff0477ac */ /* 0x000e6e0008000a00 */
[----:B------:R-:W2:Y:S01]  /*0130*/  LDC.64 R10, c[0x0][0x380] ;  /* 0x0000e000ff0a7b82 */ /* 0x000ea20000000a00 */
[----:B0-----:R-:W-:-:S04]  /*0140*/  IMAD R5, R0, R2, R5 ;  /* 0x0000000200057224 */ /* 0x001fc800078e0205 */
[C---:B------:R-:W-:Y:S02]  /*0150*/  IMAD.IADD R7, R5.reuse, 0x1, -R2 ;  /* 0x0000000105077824 */ /* 0x040fe400078e0a02 */
[----:B--2---:R-:W-:-:S05]  /*0160*/  IMAD.WIDE R8, R5, 0x4, R10 ;  /* 0x0000000405087825 */ /* 0x004fca00078e020a */
[----:B-1----:R-:W2:Y:S01]  /*0170*/  LDG.E.U8 R4, desc[UR4][R8.64+0x4] ;  /* 0x0000040408047981 */ /* 0x002ea2000c1e1100 */
[----:B------:R-:W-:-:S03]  /*0180*/  IMAD.WIDE R10, R7, 0x4, R10 ;  /* 0x00000004070a7825 */ /* 0x000fc600078e020a */
[----:B------:R-:W3:Y:S01]  /*0190*/  LDG.E.U8 R0, desc[UR4][R8.64+-0x4] ;  /* 0xfffffc0408007981 */ /* 0x000ee2000c1e1100 */
[----:B------:R-:W-:-:S03]  /*01a0*/  IMAD.WIDE R12, R2, 0x4, R8 ;  /* 0x00000004020c7825 */ /* 0x000fc600078e0208 */
[----:B------:R-:W4:Y:S04]  /*01b0*/  LDG.E.U8 R10, desc[UR4][R10.64] ;  /* 0x000000040a0a7981 */ /* 0x000f28000c1e1100 */
[----:B------:R-:W5:Y:S04]  /*01c0*/  LDG.E.U8 R2, desc[UR4][R8.64+0x1] ;  /* 0x0000010408027981 */ /* 0x000f68000c1e1100 */
[----:B------:R-:W5:Y:S04]  /*01d0*/  LDG.E.U8 R12, desc[UR4][R12.64] ;  /* 0x000000040c0c7981 */ /* 0x000f68000c1e1100 */
[----:B------:R0:W5:Y:S01]  /*01e0*/  LDG.E.U16 R14, desc[UR4][R8.64+0x2] ;  /* 0x00000204080e7981 */ /* 0x000162000c1e1500 */
[----:B------:R-:W-:Y:S01]  /*01f0*/  IMAD.MOV.U32 R6, RZ, RZ, 0x3f800000 ;  /* 0x3f800000ff067424 */ /* 0x000fe200078e00ff */
[----:B------:R-:W-:Y:S03]  /*0200*/  BSSY.RECONVERGENT B0, `(.L_x_9) ;  /* 0x000001a000007945 */ /* 0x000fe60003800200 */
[----:B------:R-:W-:-:S04]  /*0210*/  FFMA R7, R3, 4, R6 ;  /* 0x4080000003077823 */ /* 0x000fc80000000006 */
[----:B------:R-:W0:Y:S02]  /*0220*/  MUFU.RCP R6, R7 ;  /* 0x0000000700067308 */ /* 0x000e240000001000 */
[----:B0-----:R-:W-:-:S04]  /*0230*/  FFMA R9, -R7, R6, 1 ;  /* 0x3f80000007097423 */ /* 0x001fc80000000106 */
[----:B------:R-:W-:Y:S01]  /*0240*/  FFMA R9, R6, R9, R6 ;  /* 0x0000000906097223 */ /* 0x000fe20000000006 */
[----:B--2---:R-:W-:Y:S02]  /*0250*/  I2FP.F32.U32 R4, R4 ;  /* 0x0000000400047245 */ /* 0x004fe40000201000 */
[----:B---3--:R-:W-:-:S03]  /*0260*/  I2FP.F32.U32 R0, R0 ;  /* 0x0000000000007245 */ /* 0x008fc60000201000 */
[----:B------:R-:W-:Y:S01]  /*0270*/  FMUL R15, R4, 0.0039215688593685626984 ;  /* 0x3b808081040f7820 */ /* 0x000fe20000400000 */
[----:B----4-:R-:W-:-:S03]  /*0280*/  I2FP.F32.U32 R4, R10 ;  /* 0x0000000a00047245 */ /* 0x010fc60000201000 */
[----:B------:R-:W-:Y:S02]  /*0290*/  FFMA R15, R0, 0.0039215688593685626984, R15 ;  /* 0x3b808081000f7823 */ /* 0x000fe4000000000f */
[----:B-----5:R-:W0:Y:S02]  /*02a0*/  I2F.U16 R0, R2 ;  /* 0x0000000200007306 */ /* 0x020e240000101000 */
[----:B------:R-:W-:Y:S01]  /*02b0*/  FFMA R15, R4, 0.0039215688593685626984, R15 ;  /* 0x3b808081040f7823 */ /* 0x000fe2000000000f */
[----:B------:R-:W-:Y:S02]  /*02c0*/  I2FP.F32.U32 R12, R12 ;  /* 0x0000000c000c7245 */ /* 0x000fe40000201000 */
[----:B------:R-:W-:-:S03]  /*02d0*/  PRMT R4, R14, 0x7770, RZ ;  /* 0x000077700e047816 */ /* 0x000fc600000000ff */
[----:B------:R-:W-:-:S04]  /*02e0*/  FFMA R12, R12, 0.0039215688593685626984, R15 ;  /* 0x3b8080810c0c7823 */ /* 0x000fc8000000000f */
[----:B------:R-:W-:-:S04]  /*02f0*/  FMUL R3, R12, R3 ;  /* 0x000000030c037220 */ /* 0x000fc80000400000 */
[----:B0-----:R-:W-:-:S04]  /*0300*/  FFMA R0, R0, 0.0039215688593685626984, R3 ;  /* 0x3b80808100007823 */ /* 0x001fc80000000003 */
[----:B------:R-:W0:Y:S01]  /*0310*/  FCHK P0, R0, R7 ;  /* 0x0000000700007302 */ /* 0x000e220000000000 */
[----:B------:R-:W-:-:S04]  /*0320*/  FFMA R6, R0, R9, RZ ;  /* 0x0000000900067223 */ /* 0x000fc800000000ff */
[----:B------:R-:W-:-:S04]  /*0330*/  FFMA R3, -R7, R6, R0 ;  /* 0x0000000607037223 */ /* 0x000fc80000000100 */
[----:B------:R-:W-:Y:S01]  /*0340*/  FFMA R3, R9, R3, R6 ;  /* 0x0000000309037223 */ /* 0x000fe20000000006 */
[----:B------:R-:W-:Y:S01]  /*0350*/  PRMT R9, R14, 0x7771, RZ ;  /* 0x000077710e097816 */ /* 0x000fe200000000ff */
[----:B0-----:R-:W-:Y:S06]  /*0360*/  @!P0 BRA `(.L_x_10) ;  /* 0x00000000000c8947 */ /* 0x001fec0003800000 */
[----:B------:R-:W-:-:S07]  /*0370*/  MOV R6, 0x390 ;  /* 0x0000039000067802 */ /* 0x000fce0000000f00 */
[----:B------:R-:W-:Y:S05]  /*0380*/  CALL.REL.NOINC `($__internal_0_$__cuda_sm3x_div_rn_noftz_f32_slowpath) ;  /* 0x0000000000307944 */ /* 0x000fea0003c00000 */
[----:B------:R-:W-:-:S07]  /*0390*/  IMAD.MOV.U32 R3, RZ, RZ, R0 ;  /* 0x000000ffff037224 */ /* 0x000fce00078e0000 */
.L_x_10:
[----:B------:R-:W-:Y:S05]  /*03a0*/  BSYNC.RECONVERGENT B0 ;  /* 0x0000000000007941 */ /* 0x000fea0003800200 */
.L_x_9:
[----:B------:R-:W-:Y:S01]  /*03b0*/  FADD.SAT R3, RZ, R3 ;  /* 0x00000003ff037221 */ /* 0x000fe20000002000 */
[----:B------:R-:W0:Y:S01]  /*03c0*/  LDC.64 R10, c[0x0][0x388] ;  /* 0x0000e200ff0a7b82 */ /* 0x000e220000000a00 */
[----:B------:R-:W-:Y:S02]  /*03d0*/  PRMT R4, R4, 0x3340, R9 ;  /* 0x0000334004047816 */ /* 0x000fe40000000009 */
[----:B------:R-:W-:-:S06]  /*03e0*/  FMUL R6, R3, 255 ;  /* 0x437f000003067820 */ /* 0x000fcc0000400000 */
[----:B------:R-:W1:Y:S02]  /*03f0*/  F2I.S64 R6, R6 ;  /* 0x0000000600067311 */ /* 0x000e640000201900 */
[----:B-1----:R-:W-:Y:S01]  /*0400*/  PRMT R7, R6, 0x3340, R2 ;  /* 0x0000334006077816 */ /* 0x002fe20000000002 */
[----:B0-----:R-:W-:-:S03]  /*0410*/  IMAD.WIDE R2, R5, 0x4, R10 ;  /* 0x0000000405027825 */ /* 0x001fc600078e020a */
[----:B------:R-:W-:-:S05]  /*0420*/  PRMT R7, R7, 0x5410, R4 ;  /* 0x0000541007077816 */ /* 0x000fca0000000004 */
[----:B------:R-:W-:Y:S01]  /*0430*/  STG.E desc[UR4][R2.64], R7 ;  /* 0x0000000702007986 */ /* 0x000fe2000c101904 */
[----:B------:R-:W-:Y:S05]  /*0440*/  EXIT ;  /* 0x000000000000794d */ /* 0x000fea0003800000 */
        .weak           $__internal_0_$__cuda_sm3x_div_rn_noftz_f32_slowpath
        .type           $__internal_0_$__cuda_sm3x_div_rn_noftz_f32_slowpath,@function
        .size           $__internal_0_$__cuda_sm3x_div_rn_noftz_f32_slowpath,(.L_x_68 - $__internal_0_$__cuda_sm3x_div_rn_noftz_f32_slowpath)
$__internal_0_$__cuda_sm3x_div_rn_noftz_f32_slowpath:
[----:B------:R-:W-:Y:S01]  /*0450*/  SHF.R.U32.HI R10, RZ, 0x17, R7 ;  /* 0x00000017ff0a7819 */ /* 0x000fe20000011607 */
[----:B------:R-:W-:Y:S01]  /*0460*/  BSSY.RECONVERGENT B1, `(.L_x_11) ;  /* 0x0000064000017945 */ /* 0x000fe20003800200 */
[--C-:B------:R-:W-:Y:S01]  /*0470*/  SHF.R.U32.HI R3, RZ, 0x17, R0.reuse ;  /* 0x00000017ff037819 */ /* 0x100fe20000011600 */
[----:B------:R-:W-:Y:S01]  /*0480*/  IMAD.MOV.U32 R12, RZ, RZ, R0 ;  /* 0x000000ffff0c7224 */ /* 0x000fe200078e0000 */
[----:B------:R-:W-:Y:S02]  /*0490*/  LOP3.LUT R10, R10, 0xff, RZ, 0xc0, !PT ;  /* 0x000000ff0a0a7812 */ /* 0x000fe400078ec0ff */
[----:B------:R-:W-:-:S03]  /*04a0*/  LOP3.LUT R11, R3, 0xff, RZ, 0xc0, !PT ;  /* 0x000000ff030b7812 */ /* 0x000fc600078ec0ff */
[----:B------:R-:W-:Y:S02]  /*04b0*/  VIADD R14, R10, 0xffffffff ;  /* 0xffffffff0a0e7836 */ /* 0x000fe40000000000 */
[----:B------:R-:W-:-:S03]  /*04c0*/  VIADD R13, R11, 0xffffffff ;  /* 0xffffffff0b0d7836 */ /* 0x000fc60000000000 */
[----:B------:R-:W-:-:S04]  /*04d0*/  ISETP.GT.U32.AND P0, PT, R14, 0xfd, PT ;  /* 0x000000fd0e00780c */ /* 0x000fc80003f04070 */
[----:B------:R-:W-:-:S13]  /*04e0*/  ISETP.GT.U32.OR P0, PT, R13, 0xfd, P0 ;  /* 0x000000fd0d00780c */ /* 0x000fda0000704470 */
[----:B------:R-:W-:Y:S01]  /*04f0*/  @!P0 IMAD.MOV.U32 R8, RZ, RZ, RZ ;  /* 0x000000ffff088224 */ /* 0x000fe200078e00ff */
[----:B------:R-:W-:Y:S06]  /*0500*/  @!P0 BRA `(.L_x_12) ;  /* 0x0000000000608947 */ /* 0x000fec0003800000 */
[----:B------:R-:W-:Y:S01]  /*0510*/  FSETP.GTU.FTZ.AND P0, PT, |R0|, +INF , PT ;  /* 0x7f8000000000780b */ /* 0x000fe20003f1c200 */
[----:B------:R-:W-:Y:S01]  /*0520*/  IMAD.MOV.U32 R3, RZ, RZ, R7 ;  /* 0x000000ffff037224 */ /* 0x000fe200078e0007 */
[----:B------:R-:W-:-:S04]  /*0530*/  FSETP.GTU.FTZ.AND P1, PT, |R7|, +INF , PT ;  /* 0x7f8000000700780b */ /* 0x000fc80003f3c200 */
[----:B------:R-:W-:-:S13]  /*0540*/  PLOP3.LUT P0, PT, P0, P1, PT, 0xf8, 0x8f ;  /* 0x00000000008f781c */ /* 0x000fda0000703f70 */
[----:B------:R-:W-:Y:S05]  /*0550*/  @P0 BRA `(.L_x_13) ;  /* 0x00000004004c0947 */ /* 0x000fea0003800000 */
[----:B------:R-:W-:-:S13]  /*0560*/  LOP3.LUT P0, RZ, R7, 0x7fffffff, R12, 0xc8, !PT ;  /* 0x7fffffff07ff7812 */ /* 0x000fda000780c80c */
[----:B------:R-:W-:Y:S05]  /*0570*/  @!P0 BRA `(.L_x_14) ;  /* 0x00000004003c8947 */ /* 0x000fea0003800000 */
[C---:B------:R-:W-:Y:S02]  /*0580*/  FSETP.NEU.FTZ.AND P2, PT, |R0|.reuse, +INF , PT ;  /* 0x7f8000000000780b */ /* 0x040fe40003f5d200 */
[----:B------:R-:W-:Y:S02]  /*0590*/  FSETP.NEU.FTZ.AND P1, PT, |R3|, +INF , PT ;  /* 0x7f8000000300780b */ /* 0x000fe40003f3d200 */
[----:B------:R-:W-:-:S11]  /*05a0*/  FSETP.NEU.FTZ.AND P0, PT, |R0|, +INF , PT ;  /* 0x7f8000000000780b */ /* 0x000fd60003f1d200 */
[----:B------:R-:W-:Y:S05]  /*05b0*/  @!P1 BRA !P2, `(.L_x_14) ;  /* 0x00000004002c9947 */ /* 0x000fea0005000000 */
[----:B------:R-:W-:-:S04]  /*05c0*/  LOP3.LUT P2, RZ, R12, 0x7fffffff, RZ, 0xc0, !PT ;  /* 0x7fffffff0cff7812 */ /* 0x000fc8000784c0ff */
[----:B------:R-:W-:-:S13]  /*05d0*/  PLOP3.LUT P1, PT, P1, P2, PT, 0x2f, 0xf2 ;  /* 0x0000000000f2781c */ /* 0x000fda0000f24577 */
[----:B------:R-:W-:Y:S05]  /*05e0*/  @P1 BRA `(.L_x_15) ;  /* 0x0000000400181947 */ /* 0x000fea0003800000 */
[----:B------:R-:W-:-:S04]  /*05f0*/  LOP3.LUT P1, RZ, R7, 0x7fffffff, RZ, 0xc0, !PT ;  /* 0x7fffffff07ff7812 */ /* 0x000fc8000782c0ff */
[----:B------:R-:W-:-:S13]  /*0600*/  PLOP3.LUT P0, PT, P0, P1, PT, 0x2f, 0xf2 ;  /* 0x0000000000f2781c */ /* 0x000fda0000702577 */
[----:B------:R-:W-:Y:S05]  /*0610*/  @P0 BRA `(.L_x_16) ;  /* 0x0000000400000947 */ /* 0x000fea0003800000 */
[----:B------:R-:W-:Y:S02]  /*0620*/  ISETP.GE.AND P0, PT, R13, RZ, PT ;  /* 0x000000ff0d00720c */ /* 0x000fe40003f06270 */
[----:B------:R-:W-:-:S11]  /*0630*/  ISETP.GE.AND P1, PT, R14, RZ, PT ;  /* 0x000000ff0e00720c */ /* 0x000fd60003f26270 */
[----:B------:R-:W-:Y:S02]  /*0640*/  @P0 IMAD.MOV.U32 R8, RZ, RZ, RZ ;  /* 0x000000ffff080224 */ /* 0x000fe400078e00ff */
[----:B------:R-:W-:Y:S01]  /*0650*/  @!P0 FFMA R12, R0, 1.84467440737095516160e+19, RZ ;  /* 0x5f800000000c8823 */ /* 0x000fe200000000ff */
[----:B------:R-:W-:Y:S02]  /*0660*/  @!P0 IMAD.MOV.U32 R8, RZ, RZ, -0x40 ;  /* 0xffffffc0ff088424 */ /* 0x000fe400078e00ff */
[----:B------:R-:W-:Y:S02]  /*0670*/  @!P1 FFMA R7, R3, 1.84467440737095516160e+19, RZ ;  /* 0x5f80000003079823 */ /* 0x000fe400000000ff */
[----:B------:R-:W-:-:S07]  /*0680*/  @!P1 VIADD R8, R8, 0x40 ;  /* 0x0000004008089836 */ /* 0x000fce0000000000 */
.L_x_12:
[----:B------:R-:W-:Y:S01]  /*0690*/  LEA R0, R10, 0xc0800000, 0x17 ;  /* 0xc08000000a007811 */ /* 0x000fe200078eb8ff */
[----:B------:R-:W-:Y:S01]  /*06a0*/  VIADD R11, R11, 0xffffff81 ;  /* 0xffffff810b0b7836 */ /* 0x000fe20000000000 */
[----:B------:R-:W-:Y:S03]  /*06b0*/  BSSY.RECONVERGENT B2, `(.L_x_17) ;  /* 0x0000035000027945 */ /* 0x000fe60003800200 */
[----:B------:R-:W-:Y:S02]  /*06c0*/  IMAD.IADD R7, R7, 0x1, -R0 ;  /* 0x0000000107077824 */ /* 0x000fe400078e0a00 */
[C---:B------:R-:W-:Y:S01]  /*06d0*/  IMAD R0, R11.reuse, -0x800000, R12 ;  /* 0xff8000000b007824 */ /* 0x040fe200078e020c */
[----:B------:R-:W-:Y:S01]  /*06e0*/  IADD3 R11, PT, PT, R11, 0x7f, -R10 ;  /* 0x0000007f0b0b7810 */ /* 0x000fe20007ffe80a */
[----:B------:R-:W0:Y:S01]  /*06f0*/  MUFU.RCP R3, R7 ;  /* 0x0000000700037308 */ /* 0x000e220000001000 */
[----:B------:R-:W-:-:S03]  /*0700*/  FADD.FTZ R13, -R7, -RZ ;  /* 0x800000ff070d7221 */ /* 0x000fc60000010100 */
[----:B------:R-:W-:Y:S02]  /*0710*/  IMAD.IADD R11, R11, 0x1, R8 ;  /* 0x000000010b0b7824 */ /* 0x000fe400078e0208 */
[----:B0-----:R-:W-:-:S04]  /*0720*/  FFMA R14, R3, R13, 1 ;  /* 0x3f800000030e7423 */ /* 0x001fc8000000000d */
[----:B------:R-:W-:-:S04]  /*0730*/  FFMA R14, R3, R14, R3 ;  /* 0x0000000e030e7223 */ /* 0x000fc80000000003 */
[----:B------:R-:W-:-:S04]  /*0740*/  FFMA R3, R0, R14, RZ ;  /* 0x0000000e00037223 */ /* 0x000fc800000000ff */
[----:B------:R-:W-:-:S04]  /*0750*/  FFMA R12, R13, R3, R0 ;  /* 0x000000030d0c7223 */ /* 0x000fc80000000000 */
[----:B------:R-:W-:-:S04]  /*0760*/  FFMA R15, R14, R12, R3 ;  /* 0x0000000c0e0f7223 */ /* 0x000fc80000000003 */
[----:B------:R-:W-:-:S04]  /*0770*/  FFMA R12, R13, R15, R0 ;  /* 0x0000000f0d0c7223 */ /* 0x000fc80000000000 */
[----:B------:R-:W-:-:S05]  /*0780*/  FFMA R0, R14, R12, R15 ;  /* 0x0000000c0e007223 */ /* 0x000fca000000000f */
[----:B------:R-:W-:-:S04]  /*0790*/  SHF.R.U32.HI R3, RZ, 0x17, R0 ;  /* 0x00000017ff037819 */ /* 0x000fc80000011600 */
[----:B------:R-:W-:-:S05]  /*07a0*/  LOP3.LUT R3, R3, 0xff, RZ, 0xc0, !PT ;  /* 0x000000ff03037812 */ /* 0x000fca00078ec0ff */
[----:B------:R-:W-:-:S04]  /*07b0*/  IMAD.IADD R13, R3, 0x1, R11 ;  /* 0x00000001030d7824 */ /* 0x000fc800078e020b */
[----:B------:R-:W-:-:S05]  /*07c0*/  VIADD R3, R13, 0xffffffff ;  /* 0xffffffff0d037836 */ /* 0x000fca0000000000 */
[----:B------:R-:W-:-:S13]  /*07d0*/  ISETP.GE.U32.AND P0, PT, R3, 0xfe, PT ;  /* 0x000000fe0300780c */ /* 0x000fda0003f06070 */
[----:B------:R-:W-:Y:S05]  /*07e0*/  @!P0 BRA `(.L_x_18) ;  /* 0x0000000000808947 */ /* 0x000fea0003800000 */
[----:B------:R-:W-:-:S13]  /*07f0*/  ISETP.GT.AND P0, PT, R13, 0xfe, PT ;  /* 0x000000fe0d00780c */ /* 0x000fda0003f04270 */
[----:B------:R-:W-:Y:S05]  /*0800*/  @P0 BRA `(.L_x_19) ;  /* 0x00000000006c0947 */ /* 0x000fea0003800000 */
[----:B------:R-:W-:-:S13]  /*0810*/  ISETP.GE.AND P0, PT, R13, 0x1, PT ;  /* 0x000000010d00780c */ /* 0x000fda0003f06270 */
[----:B------:R-:W-:Y:S05]  /*0820*/  @P0 BRA `(.L_x_20) ;  /* 0x0000000000740947 */ /* 0x000fea0003800000 */
[----:B------:R-:W-:Y:S02]  /*0830*/  ISETP.GE.AND P0, PT, R13, -0x18, PT ;  /* 0xffffffe80d00780c */ /* 0x000fe40003f06270 */
[----:B------:R-:W-:-:S11]  /*0840*/  LOP3.LUT R0, R0, 0x80000000, RZ, 0xc0, !PT ;  /* 0x8000000000007812 */ /* 0x000fd600078ec0ff */
[----:B------:R-:W-:Y:S05]  /*0850*/  @!P0 BRA `(.L_x_20) ;  /* 0x0000000000688947 */ /* 0x000fea0003800000 */
[CCC-:B------:R-:W-:Y:S01]  /*0860*/  FFMA.RZ R3, R14.reuse, R12.reuse, R15.reuse ;  /* 0x0000000c0e037223 */ /* 0x1c0fe2000000c00f */
[C---:B------:R-:W-:Y:S02]  /*0870*/  VIADD R10, R13.reuse, 0x20 ;  /* 0x000000200d0a7836 */ /* 0x040fe40000000000 */
[CC--:B------:R-:W-:Y:S01]  /*0880*/  FFMA.RM R8, R14.reuse, R12.reuse, R15 ;  /* 0x0000000c0e087223 */ /* 0x0c0fe2000000400f */
[----:B------:R-:W-:Y:S01]  /*0890*/  IMAD.MOV R11, RZ, RZ, -R13 ;  /* 0x000000ffff0b7224 */ /* 0x000fe200078e0a0d */
[----:B------:R-:W-:Y:S02]  /*08a0*/  ISETP.NE.AND P2, PT, R13, RZ, PT ;  /* 0x000000ff0d00720c */ /* 0x000fe40003f45270 */
[----:B------:R-:W-:Y:S01]  /*08b0*/  LOP3.LUT R7, R3, 0x7fffff, RZ, 0xc0, !PT ;  /* 0x007fffff03077812 */ /* 0x000fe200078ec0ff */
[----:B------:R-:W-:Y:S01]  /*08c0*/  FFMA.RP R3, R14, R12, R15 ;  /* 0x0000000c0e037223 */ /* 0x000fe2000000800f */
[----:B------:R-:W-:Y:S02]  /*08d0*/  ISETP.NE.AND P1, PT, R13, RZ, PT ;  /* 0x000000ff0d00720c */ /* 0x000fe40003f25270 */
[----:B------:R-:W-:-:S02]  /*08e0*/  LOP3.LUT R7, R7, 0x800000, RZ, 0xfc, !PT ;  /* 0x0080000007077812 */ /* 0x000fc400078efcff */
[----:B------:R-:W-:Y:S02]  /*08f0*/  FSETP.NEU.FTZ.AND P0, PT, R3, R8, PT ;  /* 0x000000080300720b */ /* 0x000fe40003f1d000 */
[----:B------:R-:W-:Y:S02]  /*0900*/  SHF.L.U32 R10, R7, R10, RZ ;  /* 0x0000000a070a7219 */ /* 0x000fe400000006ff */
[----:B------:R-:W-:Y:S02]  /*0910*/  SEL R8, R11, RZ, P2 ;  /* 0x000000ff0b087207 */ /* 0x000fe40001000000 */
[----:B------:R-:W-:Y:S02]  /*0920*/  ISETP.NE.AND P1, PT, R10, RZ, P1 ;  /* 0x000000ff0a00720c */ /* 0x000fe40000f25270 */
[----:B------:R-:W-:Y:S02]  /*0930*/  SHF.R.U32.HI R8, RZ, R8, R7 ;  /* 0x00000008ff087219 */ /* 0x000fe40000011607 */
[----:B------:R-:W-:-:S02]  /*0940*/  PLOP3.LUT P0, PT, P0, P1, PT, 0xf8, 0x8f ;  /* 0x00000000008f781c */ /* 0x000fc40000703f70 */
[----:B------:R-:W-:Y:S02]  /*0950*/  SHF.R.U32.HI R10, RZ, 0x1, R8 ;  /* 0x00000001ff0a7819 */ /* 0x000fe40000011608 */
[----:B------:R-:W-:-:S04]  /*0960*/  SEL R3, RZ, 0x1, !P0 ;  /* 0x00000001ff037807 */ /* 0x000fc80004000000 */
[----:B------:R-:W-:-:S04]  /*0970*/  LOP3.LUT R3, R3, 0x1, R10, 0xf8, !PT ;  /* 0x0000000103037812 */ /* 0x000fc800078ef80a */
[----:B------:R-:W-:-:S05]  /*0980*/  LOP3.LUT R3, R3, R8, RZ, 0xc0, !PT ;  /* 0x0000000803037212 */ /* 0x000fca00078ec0ff */
[----:B------:R-:W-:-:S05]  /*0990*/  IMAD.IADD R3, R10, 0x1, R3 ;  /* 0x000000010a037824 */ /* 0x000fca00078e0203 */
[----:B------:R-:W-:Y:S01]  /*09a0*/  LOP3.LUT R0, R3, R0, RZ, 0xfc, !PT ;  /* 0x0000000003007212 */ /* 0x000fe200078efcff */
[----:B------:R-:W-:Y:S06]  /*09b0*/  BRA `(.L_x_20) ;  /* 0x0000000000107947 */ /* 0x000fec0003800000 */
.L_x_19:
[----:B------:R-:W-:-:S04]  /*09c0*/  LOP3.LUT R0, R0, 0x80000000, RZ, 0xc0, !PT ;  /* 0x8000000000007812 */ /* 0x000fc800078ec0ff */
[----:B------:R-:W-:Y:S01]  /*09d0*/  LOP3.LUT R0, R0, 0x7f800000, RZ, 0xfc, !PT ;  /* 0x7f80000000007812 */ /* 0x000fe200078efcff */
[----:B------:R-:W-:Y:S06]  /*09e0*/  BRA `(.L_x_20) ;  /* 0x0000000000047947 */ /* 0x000fec0003800000 */
.L_x_18:
[----:B------:R-:W-:-:S07]  /*09f0*/  IMAD R0, R11, 0x800000, R0 ;  /* 0x008000000b007824 */ /* 0x000fce00078e0200 */
.L_x_20:
[----:B------:R-:W-:Y:S05]  /*0a00*/  BSYNC.RECONVERGENT B2 ;  /* 0x0000000000027941 */ /* 0x000fea0003800200 */
.L_x_17:
[----:B------:R-:W-:Y:S05]  /*0a10*/  BRA `(.L_x_21) ;  /* 0x0000000000207947 */ /* 0x000fea0003800000 */
.L_x_16:
[----:B------:R-:W-:-:S04]  /*0a20*/  LOP3.LUT R0, R7, 0x80000000, R12, 0x48, !PT ;  /* 0x8000000007007812 */ /* 0x000fc800078e480c */
[----:B------:R-:W-:Y:S01]  /*0a30*/  LOP3.LUT R0, R0, 0x7f800000, RZ, 0xfc, !PT ;  /* 0x7f80000000007812 */ /* 0x000fe200078efcff */
[----:B------:R-:W-:Y:S06]  /*0a40*/  BRA `(.L_x_21) ;  /* 0x0000000000147947 */ /* 0x000fec0003800000 */
.L_x_15:
[----:B------:R-:W-:Y:S01]  /*0a50*/  LOP3.LUT R0, R7, 0x80000000, R12, 0x48, !PT ;  /* 0x8000000007007812 */ /* 0x000fe200078e480c */
[----:B------:R-:W-:Y:S06]  /*0a60*/  BRA `(.L_x_21) ;  /* 0x00000000000c7947 */ /* 0x000fec0003800000 */
.L_x_14:
[----:B------:R-:W0:Y:S01]  /*0a70*/  MUFU.RSQ R0, -QNAN ;  /* 0xffc0000000007908 */ /* 0x000e220000001400 */
[----:B------:R-:W-:Y:S05]  /*0a80*/  BRA `(.L_x_21) ;  /* 0x0000000000047947 */ /* 0x000fea0003800000 */
.L_x_13:
[----:B------:R-:W-:-:S07]  /*0a90*/  FADD.FTZ R0, R0, R3 ;  /* 0x0000000300007221 */ /* 0x000fce0000010000 */
.L_x_21:
[----:B------:R-:W-:Y:S05]  /*0aa0*/  BSYNC.RECONVERGENT B1 ;  /* 0x0000000000017941 */ /* 0x000fea0003800200 */
.L_x_11:
[----:B------:R-:W-:-:S04]  /*0ab0*/  IMAD.MOV.U32 R7, RZ, RZ, 0x0 ;  /* 0x00000000ff077424 */ /* 0x000fc800078e00ff */
[----:B0-----:R-:W-:Y:S05]  /*0ac0*/  RET.REL.NODEC R6 `(_Z9jacobiDyePK6uchar4PS_iiif) ;  /* 0xfffffff4064c7950 */ /* 0x001fea0003c3ffff */
.L_x_22:
        /* <DEDUP_REMOVED lines=11> */
.L_x_68:


//--------------------- .text._Z13prepareDyeRHSP6uchar4iii --------------------------
	.section	.text._Z13prepareDyeRHSP6uchar4iii,"ax",@progbits
	.align	128
        .global         _Z13prepareDyeRHSP6uchar4iii
        .type           _Z13prepareDyeRHSP6uchar4iii,@function
        .size           _Z13prepareDyeRHSP6uchar4iii,(.L_x_81 - _Z13prepareDyeRHSP6uchar4iii)
        .other          _Z13prepareDyeRHSP6uchar4iii,@"STO_CUDA_ENTRY STV_DEFAULT"
_Z13prepareDyeRHSP6uchar4iii:
.text._Z13prepareDyeRHSP6uchar4iii:
        /* <DEDUP_REMOVED lines=14> */
[----:B------:R-:W1:Y:S01]  /*00e0*/  LDCU UR6, c[0x0][0x390] ;  /* 0x00007200ff0677ac */ /* 0x000e620008000800 */
[----:B------:R-:W2:Y:S01]  /*00f0*/  LDCU.64 UR4, c[0x0][0x358] ;  /* 0x00006b00ff0477ac */ /* 0x000ea20008000a00 */
[----:B-1----:R-:W-:-:S04]  /*0100*/  IMAD R5, R5, UR6, R0 ;  /* 0x0000000605057c24 */ /* 0x002fc8000f8e0200 */
[----:B0-----:R-:W-:-:S05]  /*0110*/  IMAD.WIDE R2, R5, 0x4, R2 ;  /* 0x0000000405027825 */ /* 0x001fca00078e0202 */
[----:B--2---:R-:W2:Y:S01]  /*0120*/  LDG.E.U8 R5, desc[UR4][R2.64] ;  /* 0x0000000402057981 */ /* 0x004ea2000c1e1100 */
[----:B------:R-:W-:-:S05]  /*0130*/  HFMA2 R0, -RZ, RZ, 0, 1.5199184417724609375e-05 ;  /* 0x000000ffff007431 */ /* 0x000fca00000001ff */
[----:B------:R-:W-:Y:S04]  /*0140*/  STG.E.U8 desc[UR4][R2.64+0x3], R0 ;  /* 0x0000030002007986 */ /* 0x000fe8000c101104 */
[----:B--2---:R-:W-:Y:S01]  /*0150*/  STG.E.U8 desc[UR4][R2.64+0x1], R5 ;  /* 0x0000010502007986 */ /* 0x004fe2000c101104 */
[----:B------:R-:W-:Y:S05]  /*0160*/  EXIT ;  /* 0x000000000000794d */ /* 0x000fea0003800000 */
.L_x_23:
        /* <DEDUP_REMOVED lines=9> */
.L_x_81:


//--------------------- .text._Z16k_jacobiPressurePKfS0_Pfiii --------------------------
	.section	.text._Z16k_jacobiPressurePKfS0_Pfiii,"ax",@progbits
	.align	128
        .global         _Z16k_jacobiPressurePKfS0_Pfiii
        .type           _Z16k_jacobiPressurePKfS0_Pfiii,@function
        .size           _Z16k_jacobiPressurePKfS0_Pfiii,(.L_x_82 - _Z16k_jacobiPressurePKfS0_Pfiii)
        .other          _Z16k_jacobiPressurePKfS0_Pfiii,@"STO_CUDA_ENTRY STV_DEFAULT"
_Z16k_jacobiPressurePKfS0_Pfiii:
.text._Z16k_jacobiPressurePKfS0_Pfiii:
        /* <DEDUP_REMOVED lines=19> */
[C---:B------:R-:W-:Y:S01]  /*0130*/  IADD3 R7, PT, PT, R13.reuse, -R6, RZ ;  /* 0x800000060d077210 */ /* 0x040fe20007ffe0ff */
[----:B--2---:R-:W-:-:S04]  /*0140*/  IMAD.WIDE R2, R13, 0x4, R4 ;  /* 0x000000040d027825 */ /* 0x004fc800078e0204 */
[----:B------:R-:W-:Y:S01]  /*0150*/  IMAD.WIDE R4, R7, 0x4, R4 ;  /* 0x0000000407047825 */ /* 0x000fe200078e0204 */
[----:B-1----:R-:W2:Y:S04]  /*0160*/  LDG.E.CONSTANT R0, desc[UR4][R2.64+-0x4] ;  /* 0xfffffc0402007981 */ /* 0x002ea8000c1e9900 */
[----:B------:R0:W2:Y:S01]  /*0170*/  LDG.E.CONSTANT R15, desc[UR4][R2.64+0x4] ;  /* 0x00000404020f7981 */ /* 0x0000a2000c1e9900 */
[----:B------:R-:W-:-:S03]  /*0180*/  IMAD.WIDE R6, R6, 0x4, R2 ;  /* 0x0000000406067825 */ /* 0x000fc600078e0202 */
[----:B------:R-:W4:Y:S01]  /*0190*/  LDG.E.CONSTANT R5, desc[UR4][R4.64] ;  /* 0x0000000404057981 */ /* 0x000f22000c1e9900 */
[----:B---3--:R-:W-:-:S03]  /*01a0*/  IMAD.WIDE R8, R13, 0x4, R8 ;  /* 0x000000040d087825 */ /* 0x008fc600078e0208 */
[----:B------:R-:W3:Y:S04]  /*01b0*/  LDG.E.CONSTANT R7, desc[UR4][R6.64] ;  /* 0x0000000406077981 */ /* 0x000ee8000c1e9900 */
[----:B------:R-:W5:Y:S01]  /*01c0*/  LDG.E.CONSTANT R9, desc[UR4][R8.64] ;  /* 0x0000000408097981 */ /* 0x000f62000c1e9900 */
[----:B0-----:R-:W-:-:S04]  /*01d0*/  IMAD.WIDE R2, R13, 0x4, R10 ;  /* 0x000000040d027825 */ /* 0x001fc800078e020a */
[----:B--2---:R-:W-:-:S04]  /*01e0*/  FADD R0, R0, R15 ;  /* 0x0000000f00007221 */ /* 0x004fc80000000000 */
[----:B----4-:R-:W-:-:S04]  /*01f0*/  FADD R0, R0, R5 ;  /* 0x0000000500007221 */ /* 0x010fc80000000000 */
[----:B---3--:R-:W-:-:S04]  /*0200*/  FADD R0, R0, R7 ;  /* 0x0000000700007221 */ /* 0x008fc80000000000 */
[----:B-----5:R-:W-:-:S04]  /*0210*/  FADD R0, R0, -R9 ;  /* 0x8000000900007221 */ /* 0x020fc80000000000 */
[----:B------:R-:W-:-:S05]  /*0220*/  FMUL R11, R0, 0.25 ;  /* 0x3e800000000b7820 */ /* 0x000fca0000400000 */
[----:B------:R-:W-:Y:S01]  /*0230*/  STG.E desc[UR4][R2.64], R11 ;  /* 0x0000000b02007986 */ /* 0x000fe2000c101904 */
[----:B------:R-:W-:Y:S05]  /*0240*/  EXIT ;  /* 0x000000000000794d */ /* 0x000fea0003800000 */
.L_x_24:
        /* <DEDUP_REMOVED lines=11> */
.L_x_82:


//--------------------- .text._Z15k_jacobiDiffusePKfS0_Pfiiiff --------------------------
	.section	.text._Z15k_jacobiDiffusePKfS0_Pfiiiff,"ax",@progbits
	.align	128
        .global         _Z15k_jacobiDiffusePKfS0_Pfiiiff
        .type           _Z15k_jacobiDiffusePKfS0_Pfiiiff,@function
        .size           _Z15k_jacobiDiffusePKfS0_Pfiiiff,(.L_x_83 - _Z15k_jacobiDiffusePKfS0_Pfiiiff)
        .other          _Z15k_jacobiDiffusePKfS0_Pfiiiff,@"STO_CUDA_ENTRY STV_DEFAULT"
_Z15k_jacobiDiffusePKfS0_Pfiiiff:
.text._Z15k_jacobiDiffusePKfS0_Pfiiiff:
[----:B------:R-:W-:Y:S01]  /*0000*/  LDC R1, c[0x0][0x37c] ;  /* 0x0000df00ff017b82 */ /* 0x000fe20000000800 */
[----:B------:R-:W0:Y:S07]  /*0010*/  S2R R3, SR_TID.Y ;  /* 0x0000000000037919 */ /* 0x000e2e0000002200 */
[----:B------:R-:W1:Y:S01]  /*0020*/  LDC R13, c[0x0][0x360] ;  /* 0x0000d800ff0d7b82 */ /* 0x000e620000000800 */
[----:B------:R-:W1:Y:S07]  /*0030*/  S2R R2, SR_TID.X ;  /* 0x0000000000027919 */ /* 0x000e6e0000002100 */
[----:B------:R-:W0:Y:S08]  /*0040*/  S2UR UR5, SR_CTAID.Y ;  /* 0x00000000000579c3 */ /* 0x000e300000002600 */
[----:B------:R-:W0:Y:S08]  /*0050*/  LDC R0, c[0x0][0x364] ;  /* 0x0000d900ff007b82 */ /* 0x000e300000000800 */
[----:B------:R-:W1:Y:S08]  /*0060*/  S2UR UR4, SR_CTAID.X ;  /* 0x00000000000479c3 */ /* 0x000e700000002500 */
[----:B------:R-:W2:Y:S01]  /*0070*/  LDC.64 R6, c[0x0][0x398] ;  /* 0x0000e600ff067b82 */ /* 0x000ea20000000a00 */
[----:B0-----:R-:W-:-:S02]  /*0080*/  IMAD R0, R0, UR5, R3 ;  /* 0x0000000500007c24 */ /* 0x001fc4000f8e0203 */
[----:B-1----:R-:W-:-:S03]  /*0090*/  IMAD R13, R13, UR4, R2 ;  /* 0x000000040d0d7c24 */ /* 0x002fc6000f8e0202 */
[----:B--2---:R-:W-:-:S04]  /*00a0*/  ISETP.GE.AND P0, PT, R0, R7, PT ;  /* 0x000000070000720c */ /* 0x004fc80003f06270 */
[----:B------:R-:W-:-:S13]  /*00b0*/  ISETP.GE.OR P0, PT, R13, R6, P0 ;  /* 0x000000060d00720c */ /* 0x000fda0000706670 */
[----:B------:R-:W-:Y:S05]  /*00c0*/  @P0 EXIT ;  /* 0x000000000000094d */ /* 0x000fea0003800000 */
[----:B------:R-:W0:Y:S01]  /*00d0*/  LDCU.64 UR6, c[0x0][0x3a0] ;  /* 0x00007400ff0677ac */ /* 0x000e220008000a00 */
[----:B------:R-:W1:Y:S01]  /*00e0*/  LDC.64 R2, c[0x0][0x380] ;  /* 0x0000e000ff027b82 */ /* 0x000e620000000a00 */
[----:B------:R-:W-:Y:S01]  /*00f0*/  VIMNMX R5, PT, PT, R13, 0x1, !PT ;  /* 0x000000010d057848 */ /* 0x000fe20007fe0100 */
[----:B------:R-:W2:Y:S01]  /*0100*/  LDCU.64 UR8, c[0x0][0x380] ;  /* 0x00007000ff0877ac */ /* 0x000ea20008000a00 */
[----:B------:R-:W-:Y:S02]  /*0110*/  IADD3 R6, PT, PT, R6, -0x1, RZ ;  /* 0xffffffff06067810 */ /* 0x000fe40007ffe0ff */
[----:B------:R-:W-:Y:S01]  /*0120*/  IADD3 R9, PT, PT, R7, -0x1, RZ ;  /* 0xffffffff07097810 */ /* 0x000fe20007ffe0ff */
[----:B------:R-:W3:Y:S01]  /*0130*/  LDCU.64 UR4, c[0x0][0x358] ;  /* 0x00006b00ff0477ac */ /* 0x000ee20008000a00 */
[----:B------:R-:W-:Y:S02]  /*0140*/  VIADDMNMX R7, R13, 0x1, R6, PT ;  /* 0x000000010d077846 */ /* 0x000fe40003800106 */
[C---:B------:R-:W-:Y:S01]  /*0150*/  VIADDMNMX.U32 R8, R0.reuse, 0x1, R9, PT ;  /* 0x0000000100087846 */ /* 0x040fe20003800009 */
[C---:B0-----:R-:W-:Y:S01]  /*0160*/  IMAD R12, R0.reuse, UR6, RZ ;  /* 0x00000006000c7c24 */ /* 0x041fe2000f8e02ff */
[----:B------:R-:W-:-:S04]  /*0170*/  VIMNMX.U32 R0, PT, PT, R0, 0x1, !PT ;  /* 0x0000000100007848 */ /* 0x000fc80007fe0000 */
[C---:B------:R-:W-:Y:S02]  /*0180*/  IADD3 R10, P0, PT, R12.reuse, R5, RZ ;  /* 0x000000050c0a7210 */ /* 0x040fe40007f1e0ff */
[----:B------:R-:W0:Y:S01]  /*0190*/  LDC.64 R4, c[0x0][0x388] ;  /* 0x0000e200ff047b82 */ /* 0x000e220000000a00 */
[C---:B------:R-:W-:Y:S02]  /*01a0*/  IADD3 R9, PT, PT, R12.reuse, R7, RZ ;  /* 0x000000070c097210 */ /* 0x040fe40007ffe0ff */
[----:B------:R-:W-:Y:S02]  /*01b0*/  LEA.HI.X.SX32 R11, R12, RZ, 0x1, P0 ;  /* 0x000000ff0c0b7211 */ /* 0x000fe400000f0eff */
[----:B--2---:R-:W-:Y:S02]  /*01c0*/  LEA R6, P0, R10, UR8, 0x2 ;  /* 0x000000080a067c11 */ /* 0x004fe4000f8010ff */
[----:B------:R-:W-:Y:S02]  /*01d0*/  IADD3 R0, PT, PT, R0, -0x1, RZ ;  /* 0xffffffff00007810 */ /* 0x000fe40007ffe0ff */
[----:B------:R-:W-:Y:S01]  /*01e0*/  LEA.HI.X R7, R10, UR9, R11, 0x2, P0 ;  /* 0x000000090a077c11 */ /* 0x000fe200080f140b */
[----:B------:R-:W-:-:S02]  /*01f0*/  IMAD R11, R8, UR6, R13 ;  /* 0x00000006080b7c24 */ /* 0x000fc4000f8e020d */
[----:B-1----:R-:W-:Y:S01]  /*0200*/  IMAD.WIDE R8, R9, 0x4, R2 ;  /* 0x0000000409087825 */ /* 0x002fe200078e0202 */
[----:B------:R-:W-:Y:S01]  /*0210*/  IADD3 R15, PT, PT, R13, R12, RZ ;  /* 0x0000000c0d0f7210 */ /* 0x000fe20007ffe0ff */
[----:B---3--:R-:W2:Y:S02]  /*0220*/  LDG.E.CONSTANT R6, desc[UR4][R6.64+-0x4] ;  /* 0xfffffc0406067981 */ /* 0x008ea4000c1e9900 */
[----:B------:R-:W-:Y:S01]  /*0230*/  IMAD R17, R0, UR6, R13 ;  /* 0x0000000600117c24 */ /* 0x000fe2000f8e020d */
[----:B------:R-:W1:Y:S01]  /*0240*/  LDCU UR6, c[0x0][0x3a8] ;  /* 0x00007500ff0677ac */ /* 0x000e620008000800 */
[--C-:B------:R-:W-:Y:S01]  /*0250*/  IMAD.WIDE R10, R11, 0x4, R2.reuse ;  /* 0x000000040b0a7825 */ /* 0x100fe200078e0202 */
[----:B------:R-:W2:Y:S01]  /*0260*/  LDG.E.CONSTANT R9, desc[UR4][R8.64] ;  /* 0x0000000408097981 */ /* 0x000ea2000c1e9900 */
[----:B------:R-:W3:Y:S02]  /*0270*/  LDC.64 R12, c[0x0][0x390] ;  /* 0x0000e400ff0c7b82 */ /* 0x000ee40000000a00 */
[----:B------:R-:W-:-:S02]  /*0280*/  IMAD.WIDE R2, R17, 0x4, R2 ;  /* 0x0000000411027825 */ /* 0x000fc400078e0202 */
[----:B------:R-:W4:Y:S02]  /*0290*/  LDG.E.CONSTANT R10, desc[UR4][R10.64] ;  /* 0x000000040a0a7981 */ /* 0x000f24000c1e9900 */
[----:B0-----:R-:W-:Y:S02]  /*02a0*/  IMAD.WIDE R4, R15, 0x4, R4 ;  /* 0x000000040f047825 */ /* 0x001fe400078e0204 */
[----:B------:R-:W5:Y:S04]  /*02b0*/  LDG.E.CONSTANT R2, desc[UR4][R2.64] ;  /* 0x0000000402027981 */ /* 0x000f68000c1e9900 */
[----:B------:R-:W3:Y:S01]  /*02c0*/  LDG.E.CONSTANT R4, desc[UR4][R4.64] ;  /* 0x0000000404047981 */ /* 0x000ee2000c1e9900 */
[----:B--2---:R-:W-:-:S04]  /*02d0*/  FADD R7, R6, R9 ;  /* 0x0000000906077221 */ /* 0x004fc80000000000 */
[----:B----4-:R-:W-:-:S04]  /*02e0*/  FADD R7, R10, R7 ;  /* 0x000000070a077221 */ /* 0x010fc80000000000 */
[----:B-----5:R-:W-:-:S04]  /*02f0*/  FADD R7, R2, R7 ;  /* 0x0000000702077221 */ /* 0x020fc80000000000 */
[----:B---3--:R-:W-:Y:S01]  /*0300*/  FFMA R0, R7, UR7, R4 ;  /* 0x0000000707007c23 */ /* 0x008fe20008000004 */
[----:B------:R-:W-:-:S04]  /*0310*/  IMAD.WIDE R6, R15, 0x4, R12 ;  /* 0x000000040f067825 */ /* 0x000fc800078e020c */
[----:B-1----:R-:W-:-:S05]  /*0320*/  FMUL R9, R0, UR6 ;  /* 0x0000000600097c20 */ /* 0x002fca0008400000 */
[----:B------:R-:W-:Y:S01]  /*0330*/  STG.E desc[UR4][R6.64], R9 ;  /* 0x0000000906007986 */ /* 0x000fe2000c101904 */
[----:B------:R-:W-:Y:S05]  /*0340*/  EXIT ;  /* 0x000000000000794d */ /* 0x000fea0003800000 */
.L_x_25:
        /* <DEDUP_REMOVED lines=11> */
.L_x_83:


//--------------------- .text._Z11k_advectDyePKfS0_PK6uchar4PS1_iiiif --------------------------
	.section	.text._Z11k_advectDyePKfS0_PK6uchar4PS1_iiiif,"ax",@progbits
	.align	128
        .global         _Z11k_advectDyePKfS0_PK6uchar4PS1_iiiif
        .type           _Z11k_advectDyePKfS0_PK6uchar4PS1_iiiif,@function
        .size           _Z11k_advectDyePKfS0_PK6uchar4PS1_iiiif,(.L_x_70 - _Z11k_advectDyePKfS0_PK6uchar4PS1_iiiif)
        .other          _Z11k_advectDyePKfS0_PK6uchar4PS1_iiiif,@"STO_CUDA_ENTRY STV_DEFAULT"
_Z11k_advectDyePKfS0_PK6uchar4PS1_iiiif:
.text._Z11k_advectDyePKfS0_PK6uchar4PS1_iiiif:
        /* <DEDUP_REMOVED lines=15> */
[----:B------:R-:W2:Y:S06]  /*00f0*/  LDCU.64 UR6, c[0x0][0x358] ;  /* 0x00006b00ff0677ac */ /* 0x000eac0008000a00 */
[----:B------:R-:W3:Y:S01]  /*0100*/  LDC.64 R8, c[0x0][0x388] ;  /* 0x0000e200ff087b82 */ /* 0x000ee20000000a00 */
[----:B-1----:R-:W-:Y:S01]  /*0110*/  IMAD R5, R2, UR4, R3 ;  /* 0x0000000402057c24 */ /* 0x002fe2000f8e0203 */
[----:B------:R-:W1:Y:S03]  /*0120*/  LDCU UR4, c[0x0][0x3b0] ;  /* 0x00007600ff0477ac */ /* 0x000e660008000800 */
[----:B0-----:R-:W-:-:S06]  /*0130*/  IMAD.WIDE R6, R5, 0x4, R6 ;  /* 0x0000000405067825 */ /* 0x001fcc00078e0206 */
[----:B--2---:R-:W1:Y:S01]  /*0140*/  LDG.E.CONSTANT R7, desc[UR6][R6.64] ;  /* 0x0000000606077981 */ /* 0x004e62000c1e9900 */
[----:B---3--:R-:W-:-:S06]  /*0150*/  IMAD.WIDE R8, R5, 0x4, R8 ;  /* 0x0000000405087825 */ /* 0x008fcc00078e0208 */
[----:B------:R-:W2:Y:S01]  /*0160*/  LDG.E.CONSTANT R8, desc[UR6][R8.64] ;  /* 0x0000000608087981 */ /* 0x000ea2000c1e9900 */
[----:B------:R-:W-:Y:S02]  /*0170*/  I2FP.F32.S32 R4, R3 ;  /* 0x0000000300047245 */ /* 0x000fe40000201400 */
[----:B------:R-:W-:Y:S02]  /*0180*/  I2FP.F32.U32 R5, R2 ;  /* 0x0000000200057245 */ /* 0x000fe40000201000 */
[----:B------:R-:W-:Y:S02]  /*0190*/  I2FP.F32.S32 R11, UR8 ;  /* 0x00000008000b7c45 */ /* 0x000fe40008201400 */
[----:B------:R-:W-:-:S03]  /*01a0*/  I2FP.F32.U32 R12, UR9 ;  /* 0x00000009000c7c45 */ /* 0x000fc60008201000 */
[----:B------:R-:W-:Y:S02]  /*01b0*/  FADD R11, R11, -1 ;  /* 0xbf8000000b0b7421 */ /* 0x000fe40000000000 */
[----:B------:R-:W-:Y:S01]  /*01c0*/  FADD R13, R12, -1 ;  /* 0xbf8000000c0d7421 */ /* 0x000fe20000000000 */
[----:B------:R-:W-:Y:S01]  /*01d0*/  BSSY.RECONVERGENT B0, `(.L_x_26) ;  /* 0x000001f000007945 */ /* 0x000fe20003800200 */
[----:B-1----:R-:W-:Y:S01]  /*01e0*/  FFMA R0, -R7, UR4, R4 ;  /* 0x0000000407007c23 */ /* 0x002fe20008000104 */
[----:B--2---:R-:W-:-:S04]  /*01f0*/  FFMA R10, -R8, UR4, R5 ;  /* 0x00000004080a7c23 */ /* 0x004fc80008000105 */
[----:B------:R-:W-:Y:S02]  /*0200*/  FMNMX R0, RZ, R0, !PT ;  /* 0x00000000ff007209 */ /* 0x000fe40007800000 */
[----:B------:R-:W-:Y:S02]  /*0210*/  FMNMX R10, RZ, R10, !PT ;  /* 0x0000000aff0a7209 */ /* 0x000fe40007800000 */
[----:B------:R-:W-:Y:S02]  /*0220*/  FMNMX R7, R0, R11, PT ;  /* 0x0000000b00077209 */ /* 0x000fe40003800000 */
[----:B------:R-:W-:-:S03]  /*0230*/  FMNMX R6, R10, R13, PT ;  /* 0x0000000d0a067209 */ /* 0x000fc60003800000 */
[----:B------:R-:W-:Y:S02]  /*0240*/  FADD R9, R4, -R7 ;  /* 0x8000000704097221 */ /* 0x000fe40000000000 */
[----:B------:R-:W-:Y:S02]  /*0250*/  FADD R8, R5, -R6 ;  /* 0x8000000605087221 */ /* 0x000fe40000000000 */
[----:B------:R-:W-:Y:S02]  /*0260*/  FADD R11, |R9|, -RZ ;  /* 0x800000ff090b7221 */ /* 0x000fe40000000200 */
[----:B------:R-:W-:-:S05]  /*0270*/  FADD R0, |R8|, -RZ ;  /* 0x800000ff08007221 */ /* 0x000fca0000000200 */
[----:B------:R-:W-:-:S04]  /*0280*/  VIMNMX R10, PT, PT, R11, R0, !PT ;  /* 0x000000000b0a7248 */ /* 0x000fc80007fe0100 */
[----:B------:R-:W-:Y:S02]  /*0290*/  LOP3.LUT R12, R10, 0xfe000000, RZ, 0xc0, !PT ;  /* 0xfe0000000a0c7812 */ /* 0x000fe400078ec0ff */
[----:B------:R-:W-:Y:S02]  /*02a0*/  VIMNMX R11, PT, PT, R11, R0, PT ;  /* 0x000000000b0b7248 */ /* 0x000fe40003fe0100 */
[----:B------:R-:W-:-:S05]  /*02b0*/  LOP3.LUT R0, R12, 0x7e800000, RZ, 0x3c, !PT ;  /* 0x7e8000000c007812 */ /* 0x000fca00078e3cff */
[-C--:B------:R-:W-:Y:S01]  /*02c0*/  FMUL R13, R11, R0.reuse ;  /* 0x000000000b0d7220 */ /* 0x080fe20000400000 */
[----:B------:R-:W-:-:S03]  /*02d0*/  FMUL R0, R10, R0 ;  /* 0x000000000a007220 */ /* 0x000fc60000400000 */
[----:B------:R-:W-:-:S04]  /*02e0*/  FMUL R13, R13, R13 ;  /* 0x0000000d0d0d7220 */ /* 0x000fc80000400000 */
[----:B------:R-:W-:-:S04]  /*02f0*/  FFMA R0, R0, R0, R13 ;  /* 0x0000000000007223 */ /* 0x000fc8000000000d */
[----:B------:R-:W-:Y:S01]  /*0300*/  VIADD R14, R0, 0xf3000000 ;  /* 0xf3000000000e7836 */ /* 0x000fe20000000000 */
[----:B------:R0:W1:Y:S04]  /*0310*/  MUFU.RSQ R13, R0 ;  /* 0x00000000000d7308 */ /* 0x0000680000001400 */
[----:B------:R-:W-:-:S13]  /*0320*/  ISETP.GT.U32.AND P0, PT, R14, 0x727fffff, PT ;  /* 0x727fffff0e00780c */ /* 0x000fda0003f04070 */
[----:B01----:R-:W-:Y:S05]  /*0330*/  @!P0 BRA `(.L_x_27) ;  /* 0x0000000000108947 */ /* 0x003fea0003800000 */
[----:B------:R-:W-:-:S07]  /*0340*/  MOV R18, 0x360 ;  /* 0x0000036000127802 */ /* 0x000fce0000000f00 */
[----:B------:R-:W-:Y:S05]  /*0350*/  CALL.REL.NOINC `($__internal_1_$__cuda_sm20_sqrt_rn_f32_slowpath) ;  /* 0x00000004004c7944 */ /* 0x000fea0003c00000 */
[----:B------:R-:W-:Y:S01]  /*0360*/  IMAD.MOV.U32 R0, RZ, RZ, R13 ;  /* 0x000000ffff007224 */ /* 0x000fe200078e000d */
[----:B------:R-:W-:Y:S06]  /*0370*/  BRA `(.L_x_28) ;  /* 0x0000000000107947 */ /* 0x000fec0003800000 */
.L_x_27:
[----:B------:R-:W-:Y:S01]  /*0380*/  FMUL.FTZ R15, R0, R13 ;  /* 0x0000000d000f7220 */ /* 0x000fe20000410000 */
[----:B------:R-:W-:-:S03]  /*0390*/  FMUL.FTZ R13, R13, 0.5 ;  /* 0x3f0000000d0d7820 */ /* 0x000fc60000410000 */
[----:B------:R-:W-:-:S04]  /*03a0*/  FFMA R0, -R15, R15, R0 ;  /* 0x0000000f0f007223 */ /* 0x000fc80000000100 */
[----:B------:R-:W-:-:S07]  /*03b0*/  FFMA R0, R0, R13, R15 ;  /* 0x0000000d00007223 */ /* 0x000fce000000000f */
.L_x_28:
[----:B------:R-:W-:Y:S05]  /*03c0*/  BSYNC.RECONVERGENT B0 ;  /* 0x0000000000007941 */ /* 0x000fea0003800200 */
.L_x_26:
[----:B------:R-:W-:Y:S01]  /*03d0*/  FSETP.NEU.AND P0, PT, R11, RZ, PT ;  /* 0x000000ff0b00720b */ /* 0x000fe20003f0d000 */
[----:B------:R-:W-:Y:S01]  /*03e0*/  BSSY.RECONVERGENT B2, `(.L_x_29) ;  /* 0x0000019000027945 */ /* 0x000fe20003800200 */
[----:B------:R-:W-:-:S11]  /*03f0*/  LOP3.LUT R13, R12, 0x800000, RZ, 0xfc, !PT ;  /* 0x008000000c0d7812 */ /* 0x000fd600078efcff */
[----:B------:R-:W-:Y:S01]  /*0400*/  @P0 FMUL R10, R13, R0 ;  /* 0x000000000d0a0220 */ /* 0x000fe20000400000 */
[----:B------:R-:W-:-:S04]  /*0410*/  FSETP.NEU.AND P0, PT, R11, +INF , PT ;  /* 0x7f8000000b00780b */ /* 0x000fc80003f0d000 */
[----:B------:R-:W-:-:S04]  /*0420*/  FSEL R10, R10, +INF , P0 ;  /* 0x7f8000000a0a7808 */ /* 0x000fc80000000000 */
[----:B------:R-:W-:-:S13]  /*0430*/  FSETP.GT.AND P0, PT, R10, 0.89999997615814208984, PT ;  /* 0x3f6666660a00780b */ /* 0x000fda0003f04000 */
[----:B------:R-:W-:Y:S05]  /*0440*/  @!P0 BRA `(.L_x_30) ;  /* 0x0000000000488947 */ /* 0x000fea0003800000 */
[----:B------:R-:W-:Y:S01]  /*0450*/  FADD R10, R10, 9.9999999747524270788e-07 ;  /* 0x358637bd0a0a7421 */ /* 0x000fe20000000000 */
[----:B------:R-:W-:Y:S01]  /*0460*/  UMOV UR4, 0x3f666666 ;  /* 0x3f66666600047882 */ /* 0x000fe20000000000 */
[----:B------:R-:W-:Y:S01]  /*0470*/  BSSY.RECONVERGENT B1, `(.L_x_31) ;  /* 0x000000d000017945 */ /* 0x000fe20003800200 */
[----:B------:R-:W-:Y:S01]  /*0480*/  MOV R11, UR4 ;  /* 0x00000004000b7c02 */ /* 0x000fe20008000f00 */
[----:B------:R-:W0:Y:S08]  /*0490*/  MUFU.RCP R0, R10 ;  /* 0x0000000a00007308 */ /* 0x000e300000001000 */
[----:B------:R-:W1:Y:S01]  /*04a0*/  FCHK P0, R11, R10 ;  /* 0x0000000a0b007302 */ /* 0x000e620000000000 */
[----:B0-----:R-:W-:-:S04]  /*04b0*/  FFMA R7, -R10, R0, 1 ;  /* 0x3f8000000a077423 */ /* 0x001fc80000000100 */
[----:B------:R-:W-:-:S04]  /*04c0*/  FFMA R0, R0, R7, R0 ;  /* 0x0000000700007223 */ /* 0x000fc80000000000 */
[----:B------:R-:W-:-:S04]  /*04d0*/  FFMA R7, R0, 0.89999997615814208984, RZ ;  /* 0x3f66666600077823 */ /* 0x000fc800000000ff */
[----:B------:R-:W-:-:S04]  /*04e0*/  FFMA R6, -R10, R7, 0.89999997615814208984 ;  /* 0x3f6666660a067423 */ /* 0x000fc80000000107 */
[----:B------:R-:W-:Y:S01]  /*04f0*/  FFMA R6, R0, R6, R7 ;  /* 0x0000000600067223 */ /* 0x000fe20000000007 */
[----:B-1----:R-:W-:Y:S06]  /*0500*/  @!P0 BRA `(.L_x_32) ;  /* 0x00000000000c8947 */ /* 0x002fec0003800000 */
[----:B------:R-:W-:-:S07]  /*0510*/  MOV R6, 0x530 ;  /* 0x0000053000067802 */ /* 0x000fce0000000f00 */
[----:B------:R-:W-:Y:S05]  /*0520*/  CALL.REL.NOINC `($__internal_2_$__cuda_sm3x_div_rn_noftz_f32_slowpath) ;  /* 0x0000000400307944 */ /* 0x000fea0003c00000 */
[----:B------:R-:W-:-:S07]  /*0530*/  IMAD.MOV.U32 R6, RZ, RZ, R0 ;  /* 0x000000ffff067224 */ /* 0x000fce00078e0000 */
.L_x_32:
[----:B------:R-:W-:Y:S05]  /*0540*/  BSYNC.RECONVERGENT B1 ;  /* 0x0000000000017941 */ /* 0x000fea0003800200 */
.L_x_31:
[-C--:B------:R-:W-:Y:S01]  /*0550*/  FFMA R7, -R9, R6.reuse, R4 ;  /* 0x0000000609077223 */ /* 0x080fe20000000104 */
[----:B------:R-:W-:-:S07]  /*0560*/  FFMA R6, -R8, R6, R5 ;  /* 0x0000000608067223 */ /* 0x000fce0000000105 */
.L_x_30:
[----:B------:R-:W-:Y:S05]  /*0570*/  BSYNC.RECONVERGENT B2 ;  /* 0x0000000000027941 */ /* 0x000fea0003800200 */
.L_x_29:
[----:B------:R-:W0:Y:S01]  /*0580*/  LDC.64 R10, c[0x0][0x3a0] ;  /* 0x0000e800ff0a7b82 */ /* 0x000e220000000a00 */
[----:B------:R-:W1:Y:S01]  /*0590*/  F2I.FLOOR.NTZ R0, R6 ;  /* 0x0000000600007305 */ /* 0x000e620000207100 */
[----:B------:R-:W2:Y:S06]  /*05a0*/  LDCU UR4, c[0x0][0x3ac] ;  /* 0x00007580ff0477ac */ /* 0x000eac0008000800 */
[----:B------:R-:W3:Y:S01]  /*05b0*/  LDC.64 R4, c[0x0][0x390] ;  /* 0x0000e400ff047b82 */ /* 0x000ee20000000a00 */
[----:B------:R-:W2:Y:S01]  /*05c0*/  F2I.FLOOR.NTZ R9, R7 ;  /* 0x0000000700097305 */ /* 0x000ea20000207100 */
[----:B0-----:R-:W-:Y:S01]  /*05d0*/  IADD3 R11, PT, PT, R11, -0x1, RZ ;  /* 0xffffffff0b0b7810 */ /* 0x001fe20007ffe0ff */
[----:B------:R-:W-:-:S03]  /*05e0*/  VIADD R8, R10, 0xffffffff ;  /* 0xffffffff0a087836 */ /* 0x000fc60000000000 */
[C---:B-1----:R-:W-:Y:S01]  /*05f0*/  VIADDMNMX R12, R0.reuse, 0x1, R11, PT ;  /* 0x00000001000c7846 */ /* 0x042fe2000380010b */
[----:B--2---:R-:W-:Y:S01]  /*0600*/  IMAD R11, R0, UR4, R9 ;  /* 0x00000004000b7c24 */ /* 0x004fe2000f8e0209 */
[----:B------:R-:W-:-:S03]  /*0610*/  VIADDMNMX R13, R9, 0x1, R8, PT ;  /* 0x00000001090d7846 */ /* 0x000fc60003800108 */
[----:B------:R-:W-:Y:S02]  /*0620*/  IMAD R15, R12, UR4, R9 ;  /* 0x000000040c0f7c24 */ /* 0x000fe4000f8e0209 */
[----:B---3--:R-:W-:-:S04]  /*0630*/  IMAD.WIDE R10, R11, 0x4, R4 ;  /* 0x000000040b0a7825 */ /* 0x008fc800078e0204 */
[--C-:B------:R-:W-:Y:S02]  /*0640*/  IMAD R17, R12, UR4, R13.reuse ;  /* 0x000000040c117c24 */ /* 0x100fe4000f8e020d */
[----:B------:R-:W-:Y:S01]  /*0650*/  IMAD R13, R0, UR4, R13 ;  /* 0x00000004000d7c24 */ /* 0x000fe2000f8e020d */
[----:B------:R-:W2:Y:S01]  /*0660*/  LDG.E.U8.CONSTANT R10, desc[UR6][R10.64] ;  /* 0x000000060a0a7981 */ /* 0x000ea2000c1e9100 */
[----:B------:R-:W-:-:S04]  /*0670*/  IMAD.WIDE R14, R15, 0x4, R4 ;  /* 0x000000040f0e7825 */ /* 0x000fc800078e0204 */
[--C-:B------:R-:W-:Y:S02]  /*0680*/  IMAD.WIDE R12, R13, 0x4, R4.reuse ;  /* 0x000000040d0c7825 */ /* 0x100fe400078e0204 */
[----:B------:R-:W3:Y:S02]  /*0690*/  LDG.E.U8.CONSTANT R14, desc[UR6][R14.64] ;  /* 0x000000060e0e7981 */ /* 0x000ee4000c1e9100 */
[----:B------:R-:W-:Y:S02]  /*06a0*/  IMAD.WIDE R4, R17, 0x4, R4 ;  /* 0x0000000411047825 */ /* 0x000fe400078e0204 */
[----:B------:R-:W4:Y:S04]  /*06b0*/  LDG.E.U8.CONSTANT R12, desc[UR6][R12.64] ;  /* 0x000000060c0c7981 */ /* 0x000f28000c1e9100 */
[----:B------:R0:W5:Y:S01]  /*06c0*/  LDG.E.U8.CONSTANT R4, desc[UR6][R4.64] ;  /* 0x0000000604047981 */ /* 0x000162000c1e9100 */
[----:B------:R-:W-:-:S05]  /*06d0*/  I2FP.F32.S32 R8, R9 ;  /* 0x0000000900087245 */ /* 0x000fca0000201400 */
[----:B------:R-:W-:Y:S01]  /*06e0*/  FADD R8, -R8, R7 ;  /* 0x0000000708087221 */ /* 0x000fe20000000100 */
[----:B0-----:R-:W-:-:S05]  /*06f0*/  I2FP.F32.S32 R5, R0 ;  /* 0x0000000000057245 */ /* 0x001fca0000201400 */
[----:B------:R-:W-:Y:S02]  /*0700*/  FADD R5, -R5, R6 ;  /* 0x0000000605057221 */ /* 0x000fe40000000100 */
[----:B------:R-:W0:Y:S01]  /*0710*/  LDC.64 R6, c[0x0][0x398] ;  /* 0x0000e600ff067b82 */ /* 0x000e220000000a00 */
[----:B------:R-:W-:Y:S01]  /*0720*/  UMOV UR5, 0x3340 ;  /* 0x0000334000057882 */ /* 0x000fe20000000000 */
[----:B------:R-:W-:-:S04]  /*0730*/  IMAD R3, R2, UR4, R3 ;  /* 0x0000000402037c24 */ /* 0x000fc8000f8e0203 */
[----:B0-----:R-:W-:Y:S01]  /*0740*/  IMAD.WIDE R2, R3, 0x4, R6 ;  /* 0x0000000403027825 */ /* 0x001fe200078e0206 */
[----:B--2---:R-:W-:Y:S02]  /*0750*/  I2FP.F32.U32 R16, R10 ;  /* 0x0000000a00107245 */ /* 0x004fe40000201000 */
[----:B---3--:R-:W-:-:S03]  /*0760*/  I2FP.F32.U32 R17, R14 ;  /* 0x0000000e00117245 */ /* 0x008fc60000201000 */
[----:B------:R-:W-:Y:S01]  /*0770*/  FMUL R9, R16, 0.0039215688593685626984 ;  /* 0x3b80808110097820 */ /* 0x000fe20000400000 */
[----:B----4-:R-:W-:Y:S01]  /*0780*/  I2FP.F32.U32 R16, R12 ;  /* 0x0000000c00107245 */ /* 0x010fe20000201000 */
[----:B------:R-:W-:Y:S01]  /*0790*/  FMUL R17, R17, 0.0039215688593685626984 ;  /* 0x3b80808111117820 */ /* 0x000fe20000400000 */
[----:B-----5:R-:W-:-:S03]  /*07a0*/  I2FP.F32.U32 R10, R4 ;  /* 0x00000004000a7245 */ /* 0x020fc60000201000 */
[----:B------:R-:W-:Y:S02]  /*07b0*/  FFMA R16, R16, 0.0039215688593685626984, -R9 ;  /* 0x3b80808110107823 */ /* 0x000fe40000000809 */
[----:B------:R-:W-:Y:S02]  /*07c0*/  FFMA R10, R10, 0.0039215688593685626984, -R17 ;  /* 0x3b8080810a0a7823 */ /* 0x000fe40000000811 */
[C---:B------:R-:W-:Y:S02]  /*07d0*/  FFMA R16, R8.reuse, R16, R9 ;  /* 0x0000001008107223 */ /* 0x040fe40000000009 */
[----:B------:R-:W-:-:S04]  /*07e0*/  FFMA R17, R8, R10, R17 ;  /* 0x0000000a08117223 */ /* 0x000fc80000000011 */
[----:B------:R-:W-:-:S04]  /*07f0*/  FADD R17, -R16, R17 ;  /* 0x0000001110117221 */ /* 0x000fc80000000100 */
[----:B------:R-:W-:-:S04]  /*0800*/  FFMA.SAT R5, R5, R17, R16 ;  /* 0x0000001105057223 */ /* 0x000fc80000002010 */
[----:B------:R-:W-:-:S06]  /*0810*/  FMUL R5, R5, 255 ;  /* 0x437f000005057820 */ /* 0x000fcc0000400000 */
[----:B------:R-:W0:Y:S01]  /*0820*/  F2I.S64 R4, R5 ;  /* 0x0000000500047311 */ /* 0x000e220000201900 */
[----:B------:R-:W-:-:S04]  /*0830*/  MOV R9, UR5 ;  /* 0x0000000500097c02 */ /* 0x000fc80008000f00 */
[----:B------:R-:W-:Y:S02]  /*0840*/  PRMT R9, RZ, R9, 0xffff ;  /* 0x0000ffffff097416 */ /* 0x000fe40000000009 */
[----:B0-----:R-:W-:-:S04]  /*0850*/  PRMT R4, R4, 0x3340, RZ ;  /* 0x0000334004047816 */ /* 0x001fc800000000ff */
[----:B------:R-:W-:-:S05]  /*0860*/  PRMT R9, R4, 0x5410, R9 ;  /* 0x0000541004097816 */ /* 0x000fca0000000009 */
[----:B------:R-:W-:Y:S01]  /*0870*/  STG.E desc[UR6][R2.64], R9 ;  /* 0x0000000902007986 */ /* 0x000fe2000c101906 */
[----:B------:R-:W-:Y:S05]  /*0880*/  EXIT ;  /* 0x000000000000794d */ /* 0x000fea0003800000 */
        .weak           $__internal_1_$__cuda_sm20_sqrt_rn_f32_slowpath
        .type           $__internal_1_$__cuda_sm20_sqrt_rn_f32_slowpath,@function
        .size           $__internal_1_$__cuda_sm20_sqrt_rn_f32_slowpath,($__internal_2_$__cuda_sm3x_div_rn_noftz_f32_slowpath - $__internal_1_$__cuda_sm20_sqrt_rn_f32_slowpath)
$__internal_1_$__cuda_sm20_sqrt_rn_f32_slowpath:
[----:B------:R-:W-:-:S13]  /*0890*/  LOP3.LUT P0, RZ, R0, 0x7fffffff, RZ, 0xc0, !PT ;  /* 0x7fffffff00ff7812 */ /* 0x000fda000780c0ff */
[----:B------:R-:W-:Y:S01]  /*08a0*/  @!P0 IMAD.MOV.U32 R13, RZ, RZ, R0 ;  /* 0x000000ffff0d8224 */ /* 0x000fe200078e0000 */
[----:B------:R-:W-:Y:S06]  /*08b0*/  @!P0 BRA `(.L_x_33) ;  /* 0x0000000000408947 */ /* 0x000fec0003800000 */
[----:B------:R-:W-:-:S13]  /*08c0*/  FSETP.GEU.FTZ.AND P0, PT, R0, RZ, PT ;  /* 0x000000ff0000720b */ /* 0x000fda0003f1e000 */
[----:B------:R-:W-:Y:S01]  /*08d0*/  @!P0 MOV R13, 0x7fffffff ;  /* 0x7fffffff000d8802 */ /* 0x000fe20000000f00 */
[----:B------:R-:W-:Y:S06]  /*08e0*/  @!P0 BRA `(.L_x_33) ;  /* 0x0000000000348947 */ /* 0x000fec0003800000 */
[----:B------:R-:W-:-:S13]  /*08f0*/  FSETP.GTU.FTZ.AND P0, PT, |R0|, +INF , PT ;  /* 0x7f8000000000780b */ /* 0x000fda0003f1c200 */
[----:B------:R-:W-:Y:S01]  /*0900*/  @P0 FADD.FTZ R13, R0, 1 ;  /* 0x3f800000000d0421 */ /* 0x000fe20000010000 */
[----:B------:R-:W-:Y:S06]  /*0910*/  @P0 BRA `(.L_x_33) ;  /* 0x0000000000280947 */ /* 0x000fec0003800000 */
[----:B------:R-:W-:-:S13]  /*0920*/  FSETP.NEU.FTZ.AND P0, PT, |R0|, +INF , PT ;  /* 0x7f8000000000780b */ /* 0x000fda0003f1d200 */
[----:B------:R-:W-:-:S04]  /*0930*/  @P0 FFMA R14, R0, 1.84467440737095516160e+19, RZ ;  /* 0x5f800000000e0823 */ /* 0x000fc800000000ff */
[----:B------:R-:W0:Y:S02]  /*0940*/  @P0 MUFU.RSQ R13, R14 ;  /* 0x0000000e000d0308 */ /* 0x000e240000001400 */
[----:B0-----:R-:W-:Y:S01]  /*0950*/  @P0 FMUL.FTZ R15, R14, R13 ;  /* 0x0000000d0e0f0220 */ /* 0x001fe20000410000 */
[----:B------:R-:W-:Y:S01]  /*0960*/  @P0 FMUL.FTZ R17, R13, 0.5 ;  /* 0x3f0000000d110820 */ /* 0x000fe20000410000 */
[----:B------:R-:W-:Y:S02]  /*0970*/  @!P0 IMAD.MOV.U32 R13, RZ, RZ, R0 ;  /* 0x000000ffff0d8224 */ /* 0x000fe400078e0000 */
[----:B------:R-:W-:-:S04]  /*0980*/  @P0 FADD.FTZ R16, -R15, -RZ ;  /* 0x800000ff0f100221 */ /* 0x000fc80000010100 */
[----:B------:R-:W-:-:S04]  /*0990*/  @P0 FFMA R16, R15, R16, R14 ;  /* 0x000000100f100223 */ /* 0x000fc8000000000e */
[----:B------:R-:W-:-:S04]  /*09a0*/  @P0 FFMA R16, R16, R17, R15 ;  /* 0x0000001110100223 */ /* 0x000fc8000000000f */
[----:B------:R-:W-:-:S07]  /*09b0*/  @P0 FMUL.FTZ R13, R16, 2.3283064365386962891e-10 ;  /* 0x2f800000100d0820 */ /* 0x000fce0000410000 */
.L_x_33:
[----:B------:R-:W-:Y:S01]  /*09c0*/  MOV R14, R18 ;  /* 0x00000012000e7202 */ /* 0x000fe20000000f00 */
[----:B------:R-:W-:-:S04]  /*09d0*/  IMAD.MOV.U32 R15, RZ, RZ, 0x0 ;  /* 0x00000000ff0f7424 */ /* 0x000fc800078e00ff */
[----:B------:R-:W-:Y:S05]  /*09e0*/  RET.REL.NODEC R14 `(_Z11k_advectDyePKfS0_PK6uchar4PS1_iiiif) ;  /* 0xfffffff40e847950 */ /* 0x000fea0003c3ffff */
        .weak           $__internal_2_$__cuda_sm3x_div_rn_noftz_f32_slowpath
        .type           $__internal_2_$__cuda_sm3x_div_rn_noftz_f32_slowpath,@function
        .size           $__internal_2_$__cuda_sm3x_div_rn_noftz_f32_slowpath,(.L_x_70 - $__internal_2_$__cuda_sm3x_div_rn_noftz_f32_slowpath)
$__internal_2_$__cuda_sm3x_div_rn_noftz_f32_slowpath:
[----:B------:R-:W-:Y:S01]  /*09f0*/  SHF.R.U32.HI R0, RZ, 0x17, R10 ;  /* 0x00000017ff007819 */ /* 0x000fe2000001160a */
[----:B------:R-:W-:Y:S04]  /*0a00*/  BSSY.RECONVERGENT B0, `(.L_x_34) ;  /* 0x000005c000007945 */ /* 0x000fe80003800200 */
[----:B------:R-:W-:Y:S01]  /*0a10*/  BSSY.RELIABLE B3, `(.L_x_35) ;  /* 0x000001a000037945 */ /* 0x000fe20003800100 */
[----:B------:R-:W-:-:S04]  /*0a20*/  LOP3.LUT R14, R0, 0xff, RZ, 0xc0, !PT ;  /* 0x000000ff000e7812 */ /* 0x000fc800078ec0ff */
[----:B------:R-:W-:-:S04]  /*0a30*/  IADD3 R12, PT, PT, R14, -0x1, RZ ;  /* 0xffffffff0e0c7810 */ /* 0x000fc80007ffe0ff */
[----:B------:R-:W-:-:S13]  /*0a40*/  ISETP.GT.U32.AND P0, PT, R12, 0xfd, PT ;  /* 0x000000fd0c00780c */ /* 0x000fda0003f04070 */
[----:B------:R-:W-:Y:S01]  /*0a50*/  @!P0 IMAD.MOV.U32 R11, RZ, RZ, RZ ;  /* 0x000000ffff0b8224 */ /* 0x000fe200078e00ff */
[----:B------:R-:W-:Y:S06]  /*0a60*/  @!P0 BRA `(.L_x_36) ;  /* 0x0000000000508947 */ /* 0x000fec0003800000 */
[----:B------:R-:W-:Y:S02]  /*0a70*/  FSETP.GTU.FTZ.AND P0, PT, |R10|, +INF , PT ;  /* 0x7f8000000a00780b */ /* 0x000fe40003f1c200 */
[----:B------:R-:W-:-:S11]  /*0a80*/  MOV R0, R10 ;  /* 0x0000000a00007202 */ /* 0x000fd60000000f00 */
[----:B------:R-:W-:Y:S05]  /*0a90*/  @P0 BREAK.RELIABLE B3 ;  /* 0x0000000000030942 */ /* 0x000fea0003800100 */
[----:B------:R-:W-:Y:S05]  /*0aa0*/  @P0 BRA `(.L_x_37) ;  /* 0x0000000400400947 */ /* 0x000fea0003800000 */
[----:B------:R-:W-:-:S05]  /*0ab0*/  IMAD.MOV.U32 R7, RZ, RZ, 0x3f666666 ;  /* 0x3f666666ff077424 */ /* 0x000fca00078e00ff */
[----:B------:R-:W-:-:S13]  /*0ac0*/  LOP3.LUT P0, RZ, R10, 0x7fffffff, R7, 0xc8, !PT ;  /* 0x7fffffff0aff7812 */ /* 0x000fda000780c807 */
[----:B------:R-:W-:Y:S05]  /*0ad0*/  @!P0 BREAK.RELIABLE B3 ;  /* 0x0000000000038942 */ /* 0x000fea0003800100 */
[----:B------:R-:W-:Y:S05]  /*0ae0*/  @!P0 BRA `(.L_x_38) ;  /* 0x0000000400288947 */ /* 0x000fea0003800000 */
[----:B------:R-:W-:Y:S02]  /*0af0*/  FSETP.NEU.FTZ.AND P0, PT, |R0|, +INF , PT ;  /* 0x7f8000000000780b */ /* 0x000fe40003f1d200 */
[----:B------:R-:W-:-:S04]  /*0b00*/  LOP3.LUT P1, RZ, R7, 0x7fffffff, RZ, 0xc0, !PT ;  /* 0x7fffffff07ff7812 */ /* 0x000fc8000782c0ff */
[----:B------:R-:W-:-:S13]  /*0b10*/  PLOP3.LUT P0, PT, P0, P1, PT, 0x2f, 0xf2 ;  /* 0x0000000000f2781c */ /* 0x000fda0000702577 */
[----:B------:R-:W-:Y:S05]  /*0b20*/  @P0 BREAK.RELIABLE B3 ;  /* 0x0000000000030942 */ /* 0x000fea0003800100 */
[----:B------:R-:W-:Y:S05]  /*0b30*/  @P0 BRA `(.L_x_39) ;  /* 0x00000004000c0947 */ /* 0x000fea0003800000 */
[----:B------:R-:W-:-:S13]  /*0b40*/  LOP3.LUT P0, RZ, R10, 0x7fffffff, RZ, 0xc0, !PT ;  /* 0x7fffffff0aff7812 */ /* 0x000fda000780c0ff */
[----:B------:R-:W-:Y:S05]  /*0b50*/  @!P0 BREAK.RELIABLE B3 ;  /* 0x0000000000038942 */ /* 0x000fea0003800100 */
[----:B------:R-:W-:Y:S05]  /*0b60*/  @!P0 BRA `(.L_x_40) ;  /* 0x0000000000f48947 */ /* 0x000fea0003800000 */
[----:B------:R-:W-:Y:S01]  /*0b70*/  ISETP.GE.AND P0, PT, R12, RZ, PT ;  /* 0x000000ff0c00720c */ /* 0x000fe20003f06270 */
[----:B------:R-:W-:-:S12]  /*0b80*/  HFMA2 R11, -RZ, RZ, 0, 0 ;  /* 0x00000000ff0b7431 */ /* 0x000fd800000001ff */
[----:B------:R-:W-:Y:S01]  /*0b90*/  @!P0 FFMA R10, R0, 1.84467440737095516160e+19, RZ ;  /* 0x5f800000000a8823 */ /* 0x000fe200000000ff */
[----:B------:R-:W-:-:S07]  /*0ba0*/  @!P0 VIADD R11, R11, 0x40 ;  /* 0x000000400b0b8836 */ /* 0x000fce0000000000 */
.L_x_36:
[----:B------:R-:W-:Y:S05]  /*0bb0*/  BSYNC.RELIABLE B3 ;  /* 0x0000000000037941 */ /* 0x000fea0003800100 */
.L_x_35:
[----:B------:R-:W-:Y:S01]  /*0bc0*/  LEA R7, R14, 0xc0800000, 0x17 ;  /* 0xc08000000e077811 */ /* 0x000fe200078eb8ff */
[----:B------:R-:W-:Y:S01]  /*0bd0*/  UMOV UR4, 0x3f666666 ;  /* 0x3f66666600047882 */ /* 0x000fe20000000000 */
[----:B------:R-:W-:Y:S01]  /*0be0*/  IADD3 R11, PT, PT, R11, 0x7e, -R14 ;  /* 0x0000007e0b0b7810 */ /* 0x000fe20007ffe80e */
[----:B------:R-:W-:Y:S01]  /*0bf0*/  UIADD3 UR4, UPT, UPT, UR4, 0x800000, URZ ;  /* 0x0080000004047890 */ /* 0x000fe2000fffe0ff */
[----:B------:R-:W-:Y:S01]  /*0c00*/  IADD3 R10, PT, PT, -R7, R10, RZ ;  /* 0x0000000a070a7210 */ /* 0x000fe20007ffe1ff */
[----:B------:R-:W-:Y:S03]  /*0c10*/  BSSY.RECONVERGENT B3, `(.L_x_41) ;  /* 0x0000031000037945 */ /* 0x000fe60003800200 */
[----:B------:R-:W0:Y:S01]  /*0c20*/  MUFU.RCP R0, R10 ;  /* 0x0000000a00007308 */ /* 0x000e220000001000 */
[----:B------:R-:W-:-:S04]  /*0c30*/  FADD.FTZ R7, -R10, -RZ ;  /* 0x800000ff0a077221 */ /* 0x000fc80000010100 */
[----:B0-----:R-:W-:-:S04]  /*0c40*/  FFMA R13, R0, R7, 1 ;  /* 0x3f800000000d7423 */ /* 0x001fc80000000007 */
[----:B------:R-:W-:-:S04]  /*0c50*/  FFMA R0, R0, R13, R0 ;  /* 0x0000000d00007223 */ /* 0x000fc80000000000 */
[----:B------:R-:W-:-:S04]  /*0c60*/  FFMA R12, R0, UR4, RZ ;  /* 0x00000004000c7c23 */ /* 0x000fc800080000ff */
[----:B------:R-:W-:-:S04]  /*0c70*/  FFMA R13, R7, R12, UR4 ;  /* 0x00000004070d7e23 */ /* 0x000fc8000800000c */
[----:B------:R-:W-:-:S04]  /*0c80*/  FFMA R13, R0, R13, R12 ;  /* 0x0000000d000d7223 */ /* 0x000fc8000000000c */
[----:B------:R-:W-:-:S04]  /*0c90*/  FFMA R16, R7, R13, UR4 ;  /* 0x0000000407107e23 */ /* 0x000fc8000800000d */
[----:B------:R-:W-:-:S05]  /*0ca0*/  FFMA R7, R0, R16, R13 ;  /* 0x0000001000077223 */ /* 0x000fca000000000d */
[----:B------:R-:W-:-:S04]  /*0cb0*/  SHF.R.U32.HI R10, RZ, 0x17, R7 ;  /* 0x00000017ff0a7819 */ /* 0x000fc80000011607 */
[----:B------:R-:W-:-:S05]  /*0cc0*/  LOP3.LUT R10, R10, 0xff, RZ, 0xc0, !PT ;  /* 0x000000ff0a0a7812 */ /* 0x000fca00078ec0ff */
[----:B------:R-:W-:-:S05]  /*0cd0*/  IMAD.IADD R14, R10, 0x1, R11 ;  /* 0x000000010a0e7824 */ /* 0x000fca00078e020b */
[----:B------:R-:W-:-:S04]  /*0ce0*/  IADD3 R10, PT, PT, R14, -0x1, RZ ;  /* 0xffffffff0e0a7810 */ /* 0x000fc80007ffe0ff */
        /* <DEDUP_REMOVED lines=10> */
[-CC-:B------:R-:W-:Y:S01]  /*0d90*/  FFMA.RM R11, R0, R16.reuse, R13.reuse ;  /* 0x00000010000b7223 */ /* 0x180fe2000000400d */
[C---:B------:R-:W-:Y:S02]  /*0da0*/  ISETP.NE.AND P2, PT, R14.reuse, RZ, PT ;  /* 0x000000ff0e00720c */ /* 0x040fe40003f45270 */
[----:B------:R-:W-:Y:S02]  /*0db0*/  ISETP.NE.AND P1, PT, R14, RZ, PT ;  /* 0x000000ff0e00720c */ /* 0x000fe40003f25270 */
[----:B------:R-:W-:Y:S01]  /*0dc0*/  LOP3.LUT R12, R10, 0x7fffff, RZ, 0xc0, !PT ;  /* 0x007fffff0a0c7812 */ /* 0x000fe200078ec0ff */
[----:B------:R-:W-:Y:S01]  /*0dd0*/  FFMA.RP R10, R0, R16, R13 ;  /* 0x00000010000a7223 */ /* 0x000fe2000000800d */
[C---:B------:R-:W-:Y:S01]  /*0de0*/  VIADD R13, R14.reuse, 0x20 ;  /* 0x000000200e0d7836 */ /* 0x040fe20000000000 */
[----:B------:R-:W-:Y:S02]  /*0df0*/  IADD3 R0, PT, PT, -R14, RZ, RZ ;  /* 0x000000ff0e007210 */ /* 0x000fe40007ffe1ff */
        /* <DEDUP_REMOVED lines=14> */
.L_x_43:
[----:B------:R-:W-:-:S04]  /*0ee0*/  LOP3.LUT R7, R7, 0x80000000, RZ, 0xc0, !PT ;  /* 0x8000000007077812 */ /* 0x000fc800078ec0ff */
[----:B------:R-:W-:Y:S01]  /*0ef0*/  LOP3.LUT R7, R7, 0x7f800000, RZ, 0xfc, !PT ;  /* 0x7f80000007077812 */ /* 0x000fe200078efcff */
[----:B------:R-:W-:Y:S06]  /*0f00*/  BRA `(.L_x_44) ;  /* 0x0000000000047947 */ /* 0x000fec0003800000 */
.L_x_42:
[----:B------:R-:W-:-:S07]  /*0f10*/  LEA R7, R11, R7, 0x17 ;  /* 0x000000070b077211 */ /* 0x000fce00078eb8ff */
.L_x_44:
[----:B------:R-:W-:Y:S05]  /*0f20*/  BSYNC.RECONVERGENT B3 ;  /* 0x0000000000037941 */ /* 0x000fea0003800200 */
.L_x_41:
[----:B------:R-:W-:Y:S05]  /*0f30*/  BRA `(.L_x_45) ;  /* 0x0000000000207947 */ /* 0x000fea0003800000 */
.L_x_40:
[----:B------:R-:W-:-:S04]  /*0f40*/  LOP3.LUT R7, R10, 0x80000000, R7, 0x48, !PT ;  /* 0x800000000a077812 */ /* 0x000fc800078e4807 */
[----:B------:R-:W-:Y:S01]  /*0f50*/  LOP3.LUT R7, R7, 0x7f800000, RZ, 0xfc, !PT ;  /* 0x7f80000007077812 */ /* 0x000fe200078efcff */
[----:B------:R-:W-:Y:S06]  /*0f60*/  BRA `(.L_x_45) ;  /* 0x0000000000147947 */ /* 0x000fec0003800000 */
.L_x_39:
[----:B------:R-:W-:Y:S01]  /*0f70*/  LOP3.LUT R7, R10, 0x80000000, R7, 0x48, !PT ;  /* 0x800000000a077812 */ /* 0x000fe200078e4807 */
[----:B------:R-:W-:Y:S06]  /*0f80*/  BRA `(.L_x_45) ;  /* 0x00000000000c7947 */ /* 0x000fec0003800000 */
.L_x_38:
[----:B------:R-:W0:Y:S01]  /*0f90*/  MUFU.RSQ R7, -QNAN ;  /* 0xffc0000000077908 */ /* 0x000e220000001400 */
[----:B------:R-:W-:Y:S05]  /*0fa0*/  BRA `(.L_x_45) ;  /* 0x0000000000047947 */ /* 0x000fea0003800000 */
.L_x_37:
[----:B------:R-:W-:-:S07]  /*0fb0*/  FADD.FTZ R7, R0, 0.89999997615814208984 ;  /* 0x3f66666600077421 */ /* 0x000fce0000010000 */
.L_x_45:
[----:B------:R-:W-:Y:S05]  /*0fc0*/  BSYNC.RECONVERGENT B0 ;  /* 0x0000000000007941 */ /* 0x000fea0003800200 */
.L_x_34:
[----:B0-----:R-:W-:Y:S02]  /*0fd0*/  IMAD.MOV.U32 R0, RZ, RZ, R7 ;  /* 0x000000ffff007224 */ /* 0x001fe400078e0007 */
[----:B------:R-:W-:-:S04]  /*0fe0*/  HFMA2 R7, -RZ, RZ, 0, 0 ;  /* 0x00000000ff077431 */ /* 0x000fc800000001ff */
[----:B------:R-:W-:Y:S05]  /*0ff0*/  RET.REL.NODEC R6 `(_Z11k_advectDyePKfS0_PK6uchar4PS1_iiiif) ;  /* 0xfffffff006007950 */ /* 0x000fea0003c3ffff */
.L_x_46:
        /* <DEDUP_REMOVED lines=16> */
.L_x_70:


//--------------------- .text._Z13k_advectFloatPKfS0_S0_Pfiiif --------------------------
	.section	.text._Z13k_advectFloatPKfS0_S0_Pfiiif,"ax",@progbits
	.align	128
        .global         _Z13k_advectFloatPKfS0_S0_Pfiiif
        .type           _Z13k_advectFloatPKfS0_S0_Pfiiif,@function
        .size           _Z13k_advectFloatPKfS0_S0_Pfiiif,(.L_x_72 - _Z13k_advectFloatPKfS0_S0_Pfiiif)
        .other          _Z13k_advectFloatPKfS0_S0_Pfiiif,@"STO_CUDA_ENTRY STV_DEFAULT"
_Z13k_advectFloatPKfS0_S0_Pfiiif:
.text._Z13k_advectFloatPKfS0_S0_Pfiiif:
        /* <DEDUP_REMOVED lines=15> */
[----:B------:R-:W2:Y:S06]  /*00f0*/  LDCU.64 UR6, c[0x0][0x358] ;  /* 0x00006b00ff0677ac */ /* 0x000eac0008000a00 */
[----:B------:R-:W3:Y:S01]  /*0100*/  LDC.64 R8, c[0x0][0x388] ;  /* 0x0000e200ff087b82 */ /* 0x000ee20000000a00 */
[----:B-1----:R-:W-:-:S04]  /*0110*/  IMAD R2, R4, UR4, R3 ;  /* 0x0000000404027c24 */ /* 0x002fc8000f8e0203 */
[----:B0-----:R-:W-:-:S06]  /*0120*/  IMAD.WIDE R6, R2, 0x4, R6 ;  /* 0x0000000402067825 */ /* 0x001fcc00078e0206 */
[----:B--2---:R-:W2:Y:S01]  /*0130*/  LDG.E.CONSTANT R6, desc[UR6][R6.64] ;  /* 0x0000000606067981 */ /* 0x004ea2000c1e9900 */
[----:B---3--:R-:W-:-:S06]  /*0140*/  IMAD.WIDE R8, R2, 0x4, R8 ;  /* 0x0000000402087825 */ /* 0x008fcc00078e0208 */
[----:B------:R-:W3:Y:S01]  /*0150*/  LDG.E.CONSTANT R9, desc[UR6][R8.64] ;  /* 0x0000000608097981 */ /* 0x000ee2000c1e9900 */
[----:B------:R-:W-:Y:S02]  /*0160*/  I2FP.F32.S32 R3, R3 ;  /* 0x0000000300037245 */ /* 0x000fe40000201400 */
[----:B------:R-:W-:Y:S02]  /*0170*/  I2FP.F32.U32 R4, R4 ;  /* 0x0000000400047245 */ /* 0x000fe40000201000 */
[----:B------:R-:W-:Y:S02]  /*0180*/  I2FP.F32.S32 R10, UR8 ;  /* 0x00000008000a7c45 */ /* 0x000fe40008201400 */
[----:B------:R-:W-:-:S03]  /*0190*/  I2FP.F32.U32 R12, UR9 ;  /* 0x00000009000c7c45 */ /* 0x000fc60008201000 */
[----:B------:R-:W-:Y:S02]  /*01a0*/  FADD R11, R10, -1 ;  /* 0xbf8000000a0b7421 */ /* 0x000fe40000000000 */
[----:B------:R-:W-:Y:S01]  /*01b0*/  FADD R12, R12, -1 ;  /* 0xbf8000000c0c7421 */ /* 0x000fe20000000000 */
[----:B------:R-:W-:Y:S01]  /*01c0*/  BSSY.RECONVERGENT B0, `(.L_x_47) ;  /* 0x000001e000007945 */ /* 0x000fe20003800200 */
[----:B--2---:R-:W-:Y:S01]  /*01d0*/  FFMA R0, -R6, UR5, R3 ;  /* 0x0000000506007c23 */ /* 0x004fe20008000103 */
[----:B---3--:R-:W-:-:S04]  /*01e0*/  FFMA R5, -R9, UR5, R4 ;  /* 0x0000000509057c23 */ /* 0x008fc80008000104 */
        /* <DEDUP_REMOVED lines=21> */
[----:B------:R-:W-:Y:S05]  /*0340*/  CALL.REL.NOINC `($__internal_3_$__cuda_sm20_sqrt_rn_f32_slowpath) ;  /* 0x00000004000c7944 */ /* 0x000fea0003c00000 */
[----:B------:R-:W-:Y:S05]  /*0350*/  BRA `(.L_x_49) ;  /* 0x0000000000107947 */ /* 0x000fea0003800000 */
.L_x_48:
[----:B------:R-:W-:Y:S01]  /*0360*/  FMUL.FTZ R15, R0, R13 ;  /* 0x0000000d000f7220 */ /* 0x000fe20000410000 */
[----:B------:R-:W-:-:S03]  /*0370*/  FMUL.FTZ R13, R13, 0.5 ;  /* 0x3f0000000d0d7820 */ /* 0x000fc60000410000 */
[----:B------:R-:W-:-:S04]  /*0380*/  FFMA R0, -R15, R15, R0 ;  /* 0x0000000f0f007223 */ /* 0x000fc80000000100 */
[----:B------:R-:W-:-:S07]  /*0390*/  FFMA R0, R0, R13, R15 ;  /* 0x0000000d00007223 */ /* 0x000fce000000000f */
.L_x_49:
[----:B------:R-:W-:Y:S05]  /*03a0*/  BSYNC.RECONVERGENT B0 ;  /* 0x0000000000007941 */ /* 0x000fea0003800200 */
.L_x_47:
        /* <DEDUP_REMOVED lines=21> */
[----:B------:R-:W-:Y:S05]  /*0500*/  CALL.REL.NOINC `($__internal_4_$__cuda_sm3x_div_rn_noftz_f32_slowpath) ;  /* 0x0000000000f87944 */ /* 0x000fea0003c00000 */
.L_x_53:
[----:B------:R-:W-:Y:S05]  /*0510*/  BSYNC.RECONVERGENT B1 ;  /* 0x0000000000017941 */ /* 0x000fea0003800200 */
.L_x_52:
[-C--:B------:R-:W-:Y:S01]  /*0520*/  FFMA R6, -R8, R5.reuse, R3 ;  /* 0x0000000508067223 */ /* 0x080fe20000000103 */
[----:B------:R-:W-:-:S07]  /*0530*/  FFMA R5, -R7, R5, R4 ;  /* 0x0000000507057223 */ /* 0x000fce0000000104 */
.L_x_51:
[----:B------:R-:W-:Y:S05]  /*0540*/  BSYNC.RECONVERGENT B2 ;  /* 0x0000000000027941 */ /* 0x000fea0003800200 */
.L_x_50:
[----:B------:R-:W0:Y:S01]  /*0550*/  LDC.64 R10, c[0x0][0x3a0] ;  /* 0x0000e800ff0a7b82 */ /* 0x000e220000000a00 */
[----:B------:R-:W1:Y:S01]  /*0560*/  F2I.FLOOR.NTZ R3, R6 ;  /* 0x0000000600037305 */ /* 0x000e620000207100 */
[----:B------:R-:W2:Y:S06]  /*0570*/  LDCU UR4, c[0x0][0x3a8] ;  /* 0x00007500ff0477ac */ /* 0x000eac0008000800 */
[----:B------:R-:W3:Y:S01]  /*0580*/  LDC.64 R8, c[0x0][0x390] ;  /* 0x0000e400ff087b82 */ /* 0x000ee20000000a00 */
[----:B------:R-:W4:Y:S01]  /*0590*/  F2I.FLOOR.NTZ R0, R5 ;  /* 0x0000000500007305 */ /* 0x000f220000207100 */
[----:B0-----:R-:W-:Y:S01]  /*05a0*/  VIADD R4, R10, 0xffffffff ;  /* 0xffffffff0a047836 */ /* 0x001fe20000000000 */
[----:B------:R-:W-:-:S04]  /*05b0*/  IADD3 R11, PT, PT, R11, -0x1, RZ ;  /* 0xffffffff0b0b7810 */ /* 0x000fc80007ffe0ff */
[----:B-1----:R-:W-:Y:S02]  /*05c0*/  VIADDMNMX R7, R3, 0x1, R4, PT ;  /* 0x0000000103077846 */ /* 0x002fe40003800104 */
[C---:B----4-:R-:W-:Y:S01]  /*05d0*/  VIADDMNMX R4, R0.reuse, 0x1, R11, PT ;  /* 0x0000000100047846 */ /* 0x050fe2000380010b */
[C---:B--2---:R-:W-:Y:S02]  /*05e0*/  IMAD R11, R0.reuse, UR4, R3 ;  /* 0x00000004000b7c24 */ /* 0x044fe4000f8e0203 */
[----:B------:R-:W-:Y:S02]  /*05f0*/  IMAD R13, R0, UR4, R7 ;  /* 0x00000004000d7c24 */ /* 0x000fe4000f8e0207 */
[C---:B------:R-:W-:Y:S02]  /*0600*/  IMAD R15, R4.reuse, UR4, R3 ;  /* 0x00000004040f7c24 */ /* 0x040fe4000f8e0203 */
[----:B------:R-:W-:Y:S02]  /*0610*/  IMAD R17, R4, UR4, R7 ;  /* 0x0000000404117c24 */ /* 0x000fe4000f8e0207 */
[----:B---3--:R-:W-:-:S04]  /*0620*/  IMAD.WIDE R10, R11, 0x4, R8 ;  /* 0x000000040b0a7825 */ /* 0x008fc800078e0208 */
[--C-:B------:R-:W-:Y:S02]  /*0630*/  IMAD.WIDE R12, R13, 0x4, R8.reuse ;  /* 0x000000040d0c7825 */ /* 0x100fe400078e0208 */
[----:B------:R-:W2:Y:S02]  /*0640*/  LDG.E.CONSTANT R10, desc[UR6][R10.64] ;  /* 0x000000060a0a7981 */ /* 0x000ea4000c1e9900 */
[--C-:B------:R-:W-:Y:S02]  /*0650*/  IMAD.WIDE R14, R15, 0x4, R8.reuse ;  /* 0x000000040f0e7825 */ /* 0x100fe400078e0208 */
[----:B------:R-:W2:Y:S02]  /*0660*/  LDG.E.CONSTANT R13, desc[UR6][R12.64] ;  /* 0x000000060c0d7981 */ /* 0x000ea4000c1e9900 */
[----:B------:R-:W-:Y:S02]  /*0670*/  IMAD.WIDE R16, R17, 0x4, R8 ;  /* 0x0000000411107825 */ /* 0x000fe400078e0208 */
[----:B------:R-:W3:Y:S01]  /*0680*/  LDG.E.CONSTANT R14, desc[UR6][R14.64] ;  /* 0x000000060e0e7981 */ /* 0x000ee2000c1e9900 */
[----:B------:R-:W0:Y:S03]  /*0690*/  LDC.64 R8, c[0x0][0x398] ;  /* 0x0000e600ff087b82 */ /* 0x000e260000000a00 */
[----:B------:R-:W3:Y:S01]  /*06a0*/  LDG.E.CONSTANT R17, desc[UR6][R16.64] ;  /* 0x0000000610117981 */ /* 0x000ee2000c1e9900 */
[----:B------:R-:W-:-:S05]  /*06b0*/  I2FP.F32.S32 R3, R3 ;  /* 0x0000000300037245 */ /* 0x000fca0000201400 */
[----:B------:R-:W-:Y:S01]  /*06c0*/  FADD R3, -R3, R6 ;  /* 0x0000000603037221 */ /* 0x000fe20000000100 */
[----:B------:R-:W-:-:S05]  /*06d0*/  I2FP.F32.S32 R0, R0 ;  /* 0x0000000000007245 */ /* 0x000fca0000201400 */
[----:B------:R-:W-:Y:S01]  /*06e0*/  FADD R0, -R0, R5 ;  /* 0x0000000500007221 */ /* 0x000fe20000000100 */
[----:B0-----:R-:W-:-:S04]  /*06f0*/  IMAD.WIDE R8, R2, 0x4, R8 ;  /* 0x0000000402087825 */ /* 0x001fc800078e0208 */
[----:B--2---:R-:W-:-:S04]  /*0700*/  FADD R4, -R10, R13 ;  /* 0x0000000d0a047221 */ /* 0x004fc80000000100 */
[----:B------:R-:W-:Y:S01]  /*0710*/  FFMA R7, R3, R4, R10 ;  /* 0x0000000403077223 */ /* 0x000fe2000000000a */
[----:B---3--:R-:W-:-:S04]  /*0720*/  FADD R19, -R14, R17 ;  /* 0x000000110e137221 */ /* 0x008fc80000000100 */
[----:B------:R-:W-:-:S04]  /*0730*/  FFMA R4, R3, R19, R14 ;  /* 0x0000001303047223 */ /* 0x000fc8000000000e */
[----:B------:R-:W-:-:S04]  /*0740*/  FADD R4, -R7, R4 ;  /* 0x0000000407047221 */ /* 0x000fc80000000100 */
[----:B------:R-:W-:-:S05]  /*0750*/  FFMA R7, R0, R4, R7 ;  /* 0x0000000400077223 */ /* 0x000fca0000000007 */
[----:B------:R-:W-:Y:S01]  /*0760*/  STG.E desc[UR6][R8.64], R7 ;  /* 0x0000000708007986 */ /* 0x000fe2000c101906 */
[----:B------:R-:W-:Y:S05]  /*0770*/  EXIT ;  /* 0x000000000000794d */ /* 0x000fea0003800000 */
        .weak           $__internal_3_$__cuda_sm20_sqrt_rn_f32_slowpath
        .type           $__internal_3_$__cuda_sm20_sqrt_rn_f32_slowpath,@function
        .size           $__internal_3_$__cuda_sm20_sqrt_rn_f32_slowpath,($__internal_4_$__cuda_sm3x_div_rn_noftz_f32_slowpath - $__internal_3_$__cuda_sm20_sqrt_rn_f32_slowpath)
$__internal_3_$__cuda_sm20_sqrt_rn_f32_slowpath:
        /* <DEDUP_REMOVED lines=19> */
.L_x_54:
[----:B------:R-:W-:Y:S01]  /*08b0*/  HFMA2 R13, -RZ, RZ, 0, 0 ;  /* 0x00000000ff0d7431 */ /* 0x000fe200000001ff */
[----:B------:R-:W-:Y:S01]  /*08c0*/  MOV R0, R12 ;  /* 0x0000000c00007202 */ /* 0x000fe20000000f00 */
[----:B------:R-:W-:-:S04]  /*08d0*/  IMAD.MOV.U32 R12, RZ, RZ, R17 ;  /* 0x000000ffff0c7224 */ /* 0x000fc800078e0011 */
[----:B------:R-:W-:Y:S05]  /*08e0*/  RET.REL.NODEC R12 `(_Z13k_advectFloatPKfS0_S0_Pfiiif) ;  /* 0xfffffff40cc47950 */ /* 0x000fea0003c3ffff */
        .weak           $__internal_4_$__cuda_sm3x_div_rn_noftz_f32_slowpath
        .type           $__internal_4_$__cuda_sm3x_div_rn_noftz_f32_slowpath,@function
        .size           $__internal_4_$__cuda_sm3x_div_rn_noftz_f32_slowpath,(.L_x_72 - $__internal_4_$__cuda_sm3x_div_rn_noftz_f32_slowpath)
$__internal_4_$__cuda_sm3x_div_rn_noftz_f32_slowpath:
[----:B------:R-:W-:Y:S01]  /*08f0*/  SHF.R.U32.HI R0, RZ, 0x17, R10 ;  /* 0x00000017ff007819 */ /* 0x000fe2000001160a */
[----:B------:R-:W-:Y:S04]  /*0900*/  BSSY.RECONVERGENT B0, `(.L_x_55) ;  /* 0x000005c000007945 */ /* 0x000fe80003800200 */
[----:B------:R-:W-:Y:S01]  /*0910*/  BSSY.RELIABLE B3, `(.L_x_56) ;  /* 0x000001a000037945 */ /* 0x000fe20003800100 */
[----:B------:R-:W-:-:S05]  /*0920*/  LOP3.LUT R14, R0, 0xff, RZ, 0xc0, !PT ;  /* 0x000000ff000e7812 */ /* 0x000fca00078ec0ff */
[----:B------:R-:W-:-:S05]  /*0930*/  VIADD R11, R14, 0xffffffff ;  /* 0xffffffff0e0b7836 */ /* 0x000fca0000000000 */
[----:B------:R-:W-:-:S13]  /*0940*/  ISETP.GT.U32.AND P0, PT, R11, 0xfd, PT ;  /* 0x000000fd0b00780c */ /* 0x000fda0003f04070 */
[----:B------:R-:W-:Y:S01]  /*0950*/  @!P0 MOV R9, RZ ;  /* 0x000000ff00098202 */ /* 0x000fe20000000f00 */
[----:B------:R-:W-:Y:S06]  /*0960*/  @!P0 BRA `(.L_x_57) ;  /* 0x0000000000508947 */ /* 0x000fec0003800000 */
[----:B------:R-:W-:Y:S01]  /*0970*/  FSETP.GTU.FTZ.AND P0, PT, |R10|, +INF , PT ;  /* 0x7f8000000a00780b */ /* 0x000fe20003f1c200 */
[----:B------:R-:W-:-:S12]  /*0980*/  IMAD.MOV.U32 R0, RZ, RZ, R10 ;  /* 0x000000ffff007224 */ /* 0x000fd800078e000a */
[----:B------:R-:W-:Y:S05]  /*0990*/  @P0 BREAK.RELIABLE B3 ;  /* 0x0000000000030942 */ /* 0x000fea0003800100 */
[----:B------:R-:W-:Y:S05]  /*09a0*/  @P0 BRA `(.L_x_58) ;  /* 0x0000000400400947 */ /* 0x000fea0003800000 */
[----:B------:R-:W-:-:S05]  /*09b0*/  HFMA2 R5, -RZ, RZ, 1.849609375, 1638 ;  /* 0x3f666666ff057431 */ /* 0x000fca00000001ff */
        /* <DEDUP_REMOVED lines=12> */
[----:B------:R-:W-:-:S12]  /*0a80*/  IMAD.MOV.U32 R9, RZ, RZ, RZ ;  /* 0x000000ffff097224 */ /* 0x000fd800078e00ff */
[----:B------:R-:W-:Y:S01]  /*0a90*/  @!P0 FFMA R10, R0, 1.84467440737095516160e+19, RZ ;  /* 0x5f800000000a8823 */ /* 0x000fe200000000ff */
[----:B------:R-:W-:-:S07]  /*0aa0*/  @!P0 IADD3 R9, PT, PT, R9, 0x40, RZ ;  /* 0x0000004009098810 */ /* 0x000fce0007ffe0ff */
.L_x_57:
[----:B------:R-:W-:Y:S05]  /*0ab0*/  BSYNC.RELIABLE B3 ;  /* 0x0000000000037941 */ /* 0x000fea0003800100 */
.L_x_56:
[----:B------:R-:W-:Y:S01]  /*0ac0*/  LEA R5, R14, 0xc0800000, 0x17 ;  /* 0xc08000000e057811 */ /* 0x000fe200078eb8ff */
[----:B------:R-:W-:Y:S01]  /*0ad0*/  UMOV UR4, 0x3f666666 ;  /* 0x3f66666600047882 */ /* 0x000fe20000000000 */
[----:B------:R-:W-:Y:S01]  /*0ae0*/  IADD3 R9, PT, PT, R9, 0x7e, -R14 ;  /* 0x0000007e09097810 */ /* 0x000fe20007ffe80e */
[----:B------:R-:W-:Y:S01]  /*0af0*/  UIADD3 UR4, UPT, UPT, UR4, 0x800000, URZ ;  /* 0x0080000004047890 */ /* 0x000fe2000fffe0ff */
[----:B------:R-:W-:Y:S01]  /*0b00*/  BSSY.RECONVERGENT B3, `(.L_x_62) ;  /* 0x0000032000037945 */ /* 0x000fe20003800200 */
[----:B------:R-:W-:-:S04]  /*0b10*/  IMAD.IADD R10, R10, 0x1, -R5 ;  /* 0x000000010a0a7824 */ /* 0x000fc800078e0a05 */
        /* <DEDUP_REMOVED lines=10> */
[----:B------:R-:W-:-:S04]  /*0bc0*/  LOP3.LUT R10, R10, 0xff, RZ, 0xc0, !PT ;  /* 0x000000ff0a0a7812 */ /* 0x000fc800078ec0ff */
[----:B------:R-:W-:-:S05]  /*0bd0*/  IADD3 R13, PT, PT, R10, R9, RZ ;  /* 0x000000090a0d7210 */ /* 0x000fca0007ffe0ff */
        /* <DEDUP_REMOVED lines=11> */
[C---:B------:R-:W-:Y:S02]  /*0c90*/  ISETP.NE.AND P2, PT, R13.reuse, RZ, PT ;  /* 0x000000ff0d00720c */ /* 0x040fe40003f45270 */
[----:B------:R-:W-:Y:S02]  /*0ca0*/  ISETP.NE.AND P1, PT, R13, RZ, PT ;  /* 0x000000ff0d00720c */ /* 0x000fe40003f25270 */
[----:B------:R-:W-:Y:S01]  /*0cb0*/  LOP3.LUT R10, R9, 0x7fffff, RZ, 0xc0, !PT ;  /* 0x007fffff090a7812 */ /* 0x000fe200078ec0ff */
[CCC-:B------:R-:W-:Y:S01]  /*0cc0*/  FFMA.RP R9, R0.reuse, R12.reuse, R11.reuse ;  /* 0x0000000c00097223 */ /* 0x1c0fe2000000800b */
[----:B------:R-:W-:Y:S01]  /*0cd0*/  FFMA.RM R0, R0, R12, R11 ;  /* 0x0000000c00007223 */ /* 0x000fe2000000400b */
[----:B------:R-:W-:Y:S01]  /*0ce0*/  IADD3 R11, PT, PT, R13, 0x20, RZ ;  /* 0x000000200d0b7810 */ /* 0x000fe20007ffe0ff */
[----:B------:R-:W-:Y:S01]  /*0cf0*/  IMAD.MOV R12, RZ, RZ, -R13 ;  /* 0x000000ffff0c7224 */ /* 0x000fe200078e0a0d */
        /* <DEDUP_REMOVED lines=10> */
[----:B------:R-:W-:-:S04]  /*0da0*/  LOP3.LUT R0, R0, R9, RZ, 0xc0, !PT ;  /* 0x0000000900007212 */ /* 0x000fc800078ec0ff */
[----:B------:R-:W-:-:S04]  /*0db0*/  IADD3 R0, PT, PT, R11, R0, RZ ;  /* 0x000000000b007210 */ /* 0x000fc80007ffe0ff */
[----:B------:R-:W-:Y:S01]  /*0dc0*/  LOP3.LUT R5, R0, R5, RZ, 0xfc, !PT ;  /* 0x0000000500057212 */ /* 0x000fe200078efcff */
[----:B------:R-:W-:Y:S06]  /*0dd0*/  BRA `(.L_x_65) ;  /* 0x0000000000107947 */ /* 0x000fec0003800000 */
.L_x_64:
[----:B------:R-:W-:-:S04]  /*0de0*/  LOP3.LUT R5, R5, 0x80000000, RZ, 0xc0, !PT ;  /* 0x8000000005057812 */ /* 0x000fc800078ec0ff */
[----:B------:R-:W-:Y:S01]  /*0df0*/  LOP3.LUT R5, R5, 0x7f800000, RZ, 0xfc, !PT ;  /* 0x7f80000005057812 */ /* 0x000fe200078efcff */
[----:B------:R-:W-:Y:S06]  /*0e00*/  BRA `(.L_x_65) ;  /* 0x0000000000047947 */ /* 0x000fec0003800000 */
.L_x_63:
[----:B------:R-:W-:-:S07]  /*0e10*/  IMAD R5, R9, 0x800000, R5 ;  /* 0x0080000009057824 */ /* 0x000fce00078e0205 */
.L_x_65:
[----:B------:R-:W-:Y:S05]  /*0e20*/  BSYNC.RECONVERGENT B3 ;  /* 0x0000000000037941 */ /* 0x000fea0003800200 */
.L_x_62:
[----:B------:R-:W-:Y:S05]  /*0e30*/  BRA `(.L_x_66) ;  /* 0x0000000000207947 */ /* 0x000fea0003800000 */
.L_x_61:
[----:B------:R-:W-:-:S04]  /*0e40*/  LOP3.LUT R5, R10, 0x80000000, R5, 0x48, !PT ;  /* 0x800000000a057812 */ /* 0x000fc800078e4805 */
[----:B------:R-:W-:Y:S01]  /*0e50*/  LOP3.LUT R5, R5, 0x7f800000, RZ, 0xfc, !PT ;  /* 0x7f80000005057812 */ /* 0x000fe200078efcff */
[----:B------:R-:W-:Y:S06]  /*0e60*/  BRA `(.L_x_66) ;  /* 0x0000000000147947 */ /* 0x000fec0003800000 */
.L_x_60:
[----:B------:R-:W-:Y:S01]  /*0e70*/  LOP3.LUT R5, R10, 0x80000000, R5, 0x48, !PT ;  /* 0x800000000a057812 */ /* 0x000fe200078e4805 */
[----:B------:R-:W-:Y:S06]  /*0e80*/  BRA `(.L_x_66) ;  /* 0x00000000000c7947 */ /* 0x000fec0003800000 */
.L_x_59:
[----:B------:R-:W0:Y:S01]  /*0e90*/  MUFU.RSQ R5, -QNAN ;  /* 0xffc0000000057908 */ /* 0x000e220000001400 */
[----:B------:R-:W-:Y:S05]  /*0ea0*/  BRA `(.L_x_66) ;  /* 0x0000000000047947 */ /* 0x000fea0003800000 */
.L_x_58:
[----:B------:R-:W-:-:S07]  /*0eb0*/  FADD.FTZ R5, R0, 0.89999997615814208984 ;  /* 0x3f66666600057421 */ /* 0x000fce0000010000 */
.L_x_66:
[----:B------:R-:W-:Y:S05]  /*0ec0*/  BSYNC.RECONVERGENT B0 ;  /* 0x0000000000007941 */ /* 0x000fea0003800200 */
.L_x_55:
[----:B------:R-:W-:Y:S01]  /*0ed0*/  MOV R10, R6 ;  /* 0x00000006000a7202 */ /* 0x000fe20000000f00 */
[----:B------:R-:W-:-:S04]  /*0ee0*/  IMAD.MOV.U32 R11, RZ, RZ, 0x0 ;  /* 0x00000000ff0b7424 */ /* 0x000fc800078e00ff */
[----:B0-----:R-:W-:Y:S05]  /*0ef0*/  RET.REL.NODEC R10 `(_Z13k_advectFloatPKfS0_S0_Pfiiif) ;  /* 0xfffffff00a407950 */ /* 0x001fea0003c3ffff */
.L_x_67:
        /* <DEDUP_REMOVED lines=16> */
.L_x_72:


//--------------------- .nv.shared.reserved.0     --------------------------
	.section	.nv.shared.reserved.0,"aw",@nobits
	.weak		__nv_reservedSMEM_offset_0_alias
	.size		__nv_reservedSMEM_offset_0_alias, 0, 64
	.other		__nv_reservedSMEM_offset_0_alias,@"STO_CUDA_RESERVED_SHARED STV_DEFAULT"
__nv_reservedSMEM_offset_0_alias:
	.zero		0
	.zero		64


//--------------------- .nv.constant0._Z10k_addForcePfS_iiiiiff --------------------------
	.section	.nv.constant0._Z10k_addForcePfS_iiiiiff,"a",@progbits
	.sectionflags	@""
	.align	4
.nv.constant0._Z10k_addForcePfS_iiiiiff:
	.zero		940


//--------------------- .nv.constant0._Z8k_addDyeP6uchar4iiiii --------------------------
	.section	.nv.constant0._Z8k_addDyeP6uchar4iiiii,"a",@progbits
	.sectionflags	@""
	.align	4
.nv.constant0._Z8k_addDyeP6uchar4iiiii:
	.zero		924


//--------------------- .nv.constant0._Z16k_setBoundaryDyeP6uchar4iii --------------------------
	.section	.nv.constant0._Z16k_setBoundaryDyeP6uchar4iii,"a",@progbits
	.sectionflags	@""
	.align	4
.nv.constant0._Z16k_setBoundaryDyeP6uchar4iii:
	.zero		916


//--------------------- .nv.constant0._Z21k_setBoundaryPressurePfiii --------------------------
	.section	.nv.constant0._Z21k_setBoundaryPressurePfiii,"a",@progbits
	.sectionflags	@""
	.align	4
.nv.constant0._Z21k_setBoundaryPressurePfiii:
	.zero		916


//--------------------- .nv.constant0._Z16k_setBoundaryVelPfS_iii --------------------------
	.section	.nv.constant0._Z16k_setBoundaryVelPfS_iii,"a",@progbits
	.sectionflags	@""
	.align	4
.nv.constant0._Z16k_setBoundaryVelPfS_iii:
	.zero		924


//--------------------- .nv.constant0._Z18k_subtractGradientPfS_PKfiii --------------------------
	.section	.nv.constant0._Z18k_subtractGradientPfS_PKfiii,"a",@progbits
	.sectionflags	@""
	.align	4
.nv.constant0._Z18k_subtractGradientPfS_PKfiii:
	.zero		932


//--------------------- .nv.constant0._Z12k_divergencePKfS0_Pfiii --------------------------
	.section	.nv.constant0._Z12k_divergencePKfS0_Pfiii,"a",@progbits
	.sectionflags	@""
	.align	4
.nv.constant0._Z12k_divergencePKfS0_Pfiii:
	.zero		932


//--------------------- .nv.constant0._Z9jacobiDyePK6uchar4PS_iiif --------------------------
	.section	.nv.constant0._Z9jacobiDyePK6uchar4PS_iiif,"a",@progbits
	.sectionflags	@""
	.align	4
.nv.constant0._Z9jacobiDyePK6uchar4PS_iiif:
	.zero		928


//--------------------- .nv.constant0._Z13prepareDyeRHSP6uchar4iii --------------------------
	.section	.nv.constant0._Z13prepareDyeRHSP6uchar4iii,"a",@progbits
	.sectionflags	@""
	.align	4
.nv.constant0._Z13prepareDyeRHSP6uchar4iii:
	.zero		916


//--------------------- .nv.constant0._Z16k_jacobiPressurePKfS0_Pfiii --------------------------
	.section	.nv.constant0._Z16k_jacobiPressurePKfS0_Pfiii,"a",@progbits
	.sectionflags	@""
	.align	4
.nv.constant0._Z16k_jacobiPressurePKfS0_Pfiii:
	.zero		932


//--------------------- .nv.constant0._Z15k_jacobiDiffusePKfS0_Pfiiiff --------------------------
	.section	.nv.constant0._Z15k_jacobiDiffusePKfS0_Pfiiiff,"a",@progbits
	.sectionflags	@""
	.align	4
.nv.constant0._Z15k_jacobiDiffusePKfS0_Pfiiiff:
	.zero		940


//--------------------- .nv.constant0._Z11k_advectDyePKfS0_PK6uchar4PS1_iiiif --------------------------
	.section	.nv.constant0._Z11k_advectDyePKfS0_PK6uchar4PS1_iiiif,"a",@progbits
	.sectionflags	@""
	.align	4
.nv.constant0._Z11k_advectDyePKfS0_PK6uchar4PS1_iiiif:
	.zero		948


//--------------------- .nv.constant0._Z13k_advectFloatPKfS0_S0_Pfiiif --------------------------
	.section	.nv.constant0._Z13k_advectFloatPKfS0_S0_Pfiiif,"a",@progbits
	.sectionflags	@""
	.align	4
.nv.constant0._Z13k_advectFloatPKfS0_S0_Pfiiif:
	.zero		944


//--------------------- SYMBOLS --------------------------

	.type		.nv.reservedSmem.offset0,@object
	.size		.nv.reservedSmem.offset0,0x4
